//
// Generated by NVIDIA NVVM Compiler
//
// Compiler Build ID: CL-36424714
// Cuda compilation tools, release 13.0, V13.0.88
// Based on NVVM 20.0.0
//

.version 9.0
.target sm_100
.address_size 64

	// .globl	_Z23dilationKernelOptimizedPhS_iiii
.extern .shared .align 16 .b8 smem[];
.global .align 4 .b8 __cudart_i2opi_f[24] = {65, 144, 67, 60, 153, 149, 98, 219, 192, 221, 52, 245, 209, 87, 39, 252, 41, 21, 68, 78, 110, 131, 249, 162};

.visible .entry _Z23dilationKernelOptimizedPhS_iiii(
	.param .u64 .ptr .align 1 _Z23dilationKernelOptimizedPhS_iiii_param_0,
	.param .u64 .ptr .align 1 _Z23dilationKernelOptimizedPhS_iiii_param_1,
	.param .u32 _Z23dilationKernelOptimizedPhS_iiii_param_2,
	.param .u32 _Z23dilationKernelOptimizedPhS_iiii_param_3,
	.param .u32 _Z23dilationKernelOptimizedPhS_iiii_param_4,
	.param .u32 _Z23dilationKernelOptimizedPhS_iiii_param_5
)
{
	.reg .pred 	%p<28>;
	.reg .b16 	%rs<85>;
	.reg .b32 	%r<121>;
	.reg .b64 	%rd<18>;

	ld.param.u64 	%rd4, [_Z23dilationKernelOptimizedPhS_iiii_param_0];
	ld.param.u64 	%rd5, [_Z23dilationKernelOptimizedPhS_iiii_param_1];
	ld.param.u32 	%r64, [_Z23dilationKernelOptimizedPhS_iiii_param_2];
	ld.param.u32 	%r65, [_Z23dilationKernelOptimizedPhS_iiii_param_3];
	ld.param.u32 	%r66, [_Z23dilationKernelOptimizedPhS_iiii_param_4];
	ld.param.u32 	%r67, [_Z23dilationKernelOptimizedPhS_iiii_param_5];
	neg.s32 	%r1, %r67;
	cvta.to.global.u64 	%rd1, %rd5;
	shl.b32 	%r2, %r67, 1;
	add.s32 	%r3, %r2, 16;
	mov.u32 	%r4, %tid.x;
	mov.u32 	%r5, %tid.y;
	mov.u32 	%r68, %ctaid.x;
	shl.b32 	%r6, %r68, 4;
	mov.u32 	%r69, %ctaid.y;
	shl.b32 	%r7, %r69, 4;
	add.s32 	%r8, %r6, %r4;
	add.s32 	%r9, %r7, %r5;
	setp.lt.s32 	%p1, %r66, 1;
	@%p1 bra 	$L__BB0_9;
	sub.s32 	%r10, %r7, %r67;
	sub.s32 	%r11, %r6, %r67;
	add.s32 	%r12, %r65, -1;
	add.s32 	%r13, %r64, -1;
	cvta.to.global.u64 	%rd2, %rd4;
	mov.b32 	%r105, 0;
$L__BB0_2:
	setp.ge.s32 	%p2, %r5, %r3;
	@%p2 bra 	$L__BB0_8;
	mul.lo.s32 	%r15, %r105, %r3;
	mov.u32 	%r106, %r5;
$L__BB0_4:
	setp.ge.s32 	%p3, %r4, %r3;
	@%p3 bra 	$L__BB0_7;
	add.s32 	%r71, %r10, %r106;
	min.s32 	%r72, %r71, %r12;
	max.s32 	%r73, %r72, 0;
	mul.lo.s32 	%r17, %r73, %r64;
	add.s32 	%r74, %r106, %r15;
	mul.lo.s32 	%r18, %r74, %r3;
	mov.u32 	%r107, %r4;
$L__BB0_6:
	add.s32 	%r75, %r11, %r107;
	min.s32 	%r76, %r75, %r13;
	max.s32 	%r77, %r76, 0;
	add.s32 	%r78, %r77, %r17;
	mad.lo.s32 	%r79, %r78, %r66, %r105;
	cvt.s64.s32 	%rd6, %r79;
	add.s64 	%rd7, %rd2, %rd6;
	ld.global.u8 	%rs12, [%rd7];
	add.s32 	%r80, %r107, %r18;
	mov.u32 	%r81, smem;
	add.s32 	%r82, %r81, %r80;
	st.shared.u8 	[%r82], %rs12;
	add.s32 	%r20, %r107, 16;
	setp.lt.s32 	%p4, %r107, %r2;
	mov.u32 	%r107, %r20;
	@%p4 bra 	$L__BB0_6;
$L__BB0_7:
	add.s32 	%r21, %r106, 16;
	setp.lt.s32 	%p5, %r106, %r2;
	mov.u32 	%r106, %r21;
	@%p5 bra 	$L__BB0_4;
$L__BB0_8:
	add.s32 	%r105, %r105, 1;
	setp.ne.s32 	%p6, %r105, %r66;
	@%p6 bra 	$L__BB0_2;
$L__BB0_9:
	setp.lt.s32 	%p7, %r66, 1;
	bar.sync 	0;
	setp.ge.s32 	%p8, %r8, %r64;
	setp.ge.s32 	%p9, %r9, %r65;
	or.pred  	%p10, %p8, %p9;
	or.pred  	%p11, %p10, %p7;
	@%p11 bra 	$L__BB0_35;
	setp.ge.s32 	%p12, %r67, %r1;
	mad.lo.s32 	%r84, %r64, %r9, %r8;
	mul.lo.s32 	%r23, %r84, %r66;
	@%p12 bra 	$L__BB0_22;
	and.b32  	%r24, %r66, 7;
	setp.lt.u32 	%p20, %r66, 8;
	mov.b32 	%r111, 0;
	@%p20 bra 	$L__BB0_14;
	and.b32  	%r111, %r66, 2147483640;
	neg.s32 	%r109, %r111;
	add.s64 	%rd3, %rd1, 3;
	mov.u32 	%r108, %r23;
$L__BB0_13:
	.pragma "nounroll";
	cvt.s64.s32 	%rd10, %r108;
	add.s64 	%rd11, %rd3, %rd10;
	mov.b16 	%rs75, 0;
	st.global.u8 	[%rd11+-3], %rs75;
	st.global.u8 	[%rd11+-2], %rs75;
	st.global.u8 	[%rd11+-1], %rs75;
	st.global.u8 	[%rd11], %rs75;
	st.global.u8 	[%rd11+1], %rs75;
	st.global.u8 	[%rd11+2], %rs75;
	st.global.u8 	[%rd11+3], %rs75;
	st.global.u8 	[%rd11+4], %rs75;
	add.s32 	%r109, %r109, 8;
	add.s32 	%r108, %r108, 8;
	setp.ne.s32 	%p21, %r109, 0;
	@%p21 bra 	$L__BB0_13;
$L__BB0_14:
	setp.eq.s32 	%p22, %r24, 0;
	@%p22 bra 	$L__BB0_35;
	and.b32  	%r32, %r66, 3;
	setp.lt.u32 	%p23, %r24, 4;
	@%p23 bra 	$L__BB0_17;
	add.s32 	%r101, %r111, %r23;
	cvt.s64.s32 	%rd12, %r101;
	add.s64 	%rd13, %rd1, %rd12;
	mov.b16 	%rs76, 0;
	st.global.u8 	[%rd13], %rs76;
	st.global.u8 	[%rd13+1], %rs76;
	st.global.u8 	[%rd13+2], %rs76;
	st.global.u8 	[%rd13+3], %rs76;
	add.s32 	%r111, %r111, 4;
$L__BB0_17:
	setp.eq.s32 	%p24, %r32, 0;
	@%p24 bra 	$L__BB0_35;
	setp.eq.s32 	%p25, %r32, 1;
	@%p25 bra 	$L__BB0_20;
	add.s32 	%r102, %r111, %r23;
	cvt.s64.s32 	%rd14, %r102;
	add.s64 	%rd15, %rd1, %rd14;
	mov.b16 	%rs77, 0;
	st.global.u8 	[%rd15], %rs77;
	st.global.u8 	[%rd15+1], %rs77;
	add.s32 	%r111, %r111, 2;
$L__BB0_20:
	and.b32  	%r103, %r66, 1;
	setp.eq.b32 	%p26, %r103, 1;
	not.pred 	%p27, %p26;
	@%p27 bra 	$L__BB0_35;
	add.s32 	%r104, %r111, %r23;
	cvt.s64.s32 	%rd16, %r104;
	add.s64 	%rd17, %rd1, %rd16;
	mov.b16 	%rs78, 0;
	st.global.u8 	[%rd17], %rs78;
	bra.uni 	$L__BB0_35;
$L__BB0_22:
	add.s32 	%r86, %r2, 1;
	and.b32  	%r37, %r2, 14;
	and.b32  	%r38, %r2, 6;
	and.b32  	%r39, %r67, 1;
	and.b32  	%r87, %r86, -16;
	neg.s32 	%r40, %r87;
	mov.u32 	%r88, smem;
	add.s32 	%r89, %r4, %r88;
	add.s32 	%r41, %r89, 7;
	add.s32 	%r42, %r67, %r4;
	add.s32 	%r43, %r67, %r5;
	mov.b32 	%r113, 0;
$L__BB0_23:
	mad.lo.s32 	%r45, %r113, %r3, %r43;
	mov.b16 	%rs81, 0;
	mov.u32 	%r114, %r1;
$L__BB0_24:
	setp.lt.u32 	%p13, %r2, 15;
	add.s32 	%r90, %r45, %r114;
	mul.lo.s32 	%r47, %r90, %r3;
	add.s32 	%r48, %r42, %r47;
	mov.u32 	%r118, %r1;
	@%p13 bra 	$L__BB0_27;
	add.s32 	%r115, %r41, %r47;
	mov.u32 	%r116, %r40;
	mov.u32 	%r118, %r1;
$L__BB0_26:
	.pragma "nounroll";
	ld.shared.u8 	%rs14, [%r115+-7];
	and.b16  	%rs15, %rs81, 255;
	max.u16 	%rs16, %rs15, %rs14;
	ld.shared.u8 	%rs17, [%r115+-6];
	max.u16 	%rs18, %rs16, %rs17;
	ld.shared.u8 	%rs19, [%r115+-5];
	max.u16 	%rs20, %rs18, %rs19;
	ld.shared.u8 	%rs21, [%r115+-4];
	max.u16 	%rs22, %rs20, %rs21;
	ld.shared.u8 	%rs23, [%r115+-3];
	max.u16 	%rs24, %rs22, %rs23;
	ld.shared.u8 	%rs25, [%r115+-2];
	max.u16 	%rs26, %rs24, %rs25;
	ld.shared.u8 	%rs27, [%r115+-1];
	max.u16 	%rs28, %rs26, %rs27;
	ld.shared.u8 	%rs29, [%r115];
	max.u16 	%rs30, %rs28, %rs29;
	ld.shared.u8 	%rs31, [%r115+1];
	max.u16 	%rs32, %rs30, %rs31;
	ld.shared.u8 	%rs33, [%r115+2];
	max.u16 	%rs34, %rs32, %rs33;
	ld.shared.u8 	%rs35, [%r115+3];
	max.u16 	%rs36, %rs34, %rs35;
	ld.shared.u8 	%rs37, [%r115+4];
	max.u16 	%rs38, %rs36, %rs37;
	ld.shared.u8 	%rs39, [%r115+5];
	max.u16 	%rs40, %rs38, %rs39;
	ld.shared.u8 	%rs41, [%r115+6];
	max.u16 	%rs42, %rs40, %rs41;
	ld.shared.u8 	%rs43, [%r115+7];
	max.u16 	%rs44, %rs42, %rs43;
	ld.shared.u8 	%rs45, [%r115+8];
	max.u16 	%rs81, %rs44, %rs45;
	add.s32 	%r118, %r118, 16;
	add.s32 	%r116, %r116, 16;
	add.s32 	%r115, %r115, 16;
	setp.ne.s32 	%p14, %r116, 0;
	@%p14 bra 	$L__BB0_26;
$L__BB0_27:
	setp.lt.u32 	%p15, %r37, 7;
	@%p15 bra 	$L__BB0_29;
	add.s32 	%r91, %r48, %r118;
	add.s32 	%r93, %r88, %r91;
	ld.shared.u8 	%rs46, [%r93];
	and.b16  	%rs47, %rs81, 255;
	max.u16 	%rs48, %rs47, %rs46;
	ld.shared.u8 	%rs49, [%r93+1];
	max.u16 	%rs50, %rs48, %rs49;
	ld.shared.u8 	%rs51, [%r93+2];
	max.u16 	%rs52, %rs50, %rs51;
	ld.shared.u8 	%rs53, [%r93+3];
	max.u16 	%rs54, %rs52, %rs53;
	ld.shared.u8 	%rs55, [%r93+4];
	max.u16 	%rs56, %rs54, %rs55;
	ld.shared.u8 	%rs57, [%r93+5];
	max.u16 	%rs58, %rs56, %rs57;
	ld.shared.u8 	%rs59, [%r93+6];
	max.u16 	%rs60, %rs58, %rs59;
	ld.shared.u8 	%rs61, [%r93+7];
	max.u16 	%rs81, %rs60, %rs61;
	add.s32 	%r118, %r118, 8;
$L__BB0_29:
	setp.lt.u32 	%p16, %r38, 3;
	@%p16 bra 	$L__BB0_31;
	add.s32 	%r94, %r48, %r118;
	add.s32 	%r96, %r88, %r94;
	ld.shared.u8 	%rs62, [%r96];
	and.b16  	%rs63, %rs81, 255;
	max.u16 	%rs64, %rs63, %rs62;
	ld.shared.u8 	%rs65, [%r96+1];
	max.u16 	%rs66, %rs64, %rs65;
	ld.shared.u8 	%rs67, [%r96+2];
	max.u16 	%rs68, %rs66, %rs67;
	ld.shared.u8 	%rs69, [%r96+3];
	max.u16 	%rs81, %rs68, %rs69;
	add.s32 	%r118, %r118, 4;
$L__BB0_31:
	setp.eq.s32 	%p17, %r39, 0;
	add.s32 	%r97, %r48, %r118;
	add.s32 	%r61, %r88, %r97;
	ld.shared.u8 	%rs70, [%r61];
	and.b16  	%rs71, %rs81, 255;
	max.u16 	%rs81, %rs71, %rs70;
	@%p17 bra 	$L__BB0_33;
	ld.shared.u8 	%rs72, [%r61+1];
	max.u16 	%rs73, %rs81, %rs72;
	ld.shared.u8 	%rs74, [%r61+2];
	max.u16 	%rs81, %rs73, %rs74;
$L__BB0_33:
	add.s32 	%r62, %r114, 1;
	setp.ne.s32 	%p18, %r114, %r67;
	mov.u32 	%r114, %r62;
	@%p18 bra 	$L__BB0_24;
	add.s32 	%r99, %r113, %r23;
	cvt.s64.s32 	%rd8, %r99;
	add.s64 	%rd9, %rd1, %rd8;
	st.global.u8 	[%rd9], %rs81;
	add.s32 	%r113, %r113, 1;
	setp.ne.s32 	%p19, %r113, %r66;
	@%p19 bra 	$L__BB0_23;
$L__BB0_35:
	ret;

}
	// .globl	_Z10waveKernelPhS_iiiffff
.visible .entry _Z10waveKernelPhS_iiiffff(
	.param .u64 .ptr .align 1 _Z10waveKernelPhS_iiiffff_param_0,
	.param .u64 .ptr .align 1 _Z10waveKernelPhS_iiiffff_param_1,
	.param .u32 _Z10waveKernelPhS_iiiffff_param_2,
	.param .u32 _Z10waveKernelPhS_iiiffff_param_3,
	.param .u32 _Z10waveKernelPhS_iiiffff_param_4,
	.param .f32 _Z10waveKernelPhS_iiiffff_param_5,
	.param .f32 _Z10waveKernelPhS_iiiffff_param_6,
	.param .f32 _Z10waveKernelPhS_iiiffff_param_7,
	.param .f32 _Z10waveKernelPhS_iiiffff_param_8
)
{
	.local .align 4 .b8 	__local_depot1[28];
	.reg .b64 	%SP;
	.reg .b64 	%SPL;
	.reg .pred 	%p<18>;
	.reg .b16 	%rs<2>;
	.reg .b32 	%r<105>;
	.reg .b32 	%f<63>;
	.reg .b64 	%rd<47>;
	.reg .b64 	%fd<5>;

	mov.u64 	%SPL, __local_depot1;
	ld.param.u64 	%rd16, [_Z10waveKernelPhS_iiiffff_param_0];
	ld.param.u64 	%rd17, [_Z10waveKernelPhS_iiiffff_param_1];
	ld.param.u32 	%r32, [_Z10waveKernelPhS_iiiffff_param_2];
	ld.param.u32 	%r33, [_Z10waveKernelPhS_iiiffff_param_3];
	ld.param.u32 	%r34, [_Z10waveKernelPhS_iiiffff_param_4];
	ld.param.f32 	%f15, [_Z10waveKernelPhS_iiiffff_param_5];
	ld.param.f32 	%f16, [_Z10waveKernelPhS_iiiffff_param_6];
	ld.param.f32 	%f17, [_Z10waveKernelPhS_iiiffff_param_7];
	ld.param.f32 	%f18, [_Z10waveKernelPhS_iiiffff_param_8];
	add.u64 	%rd1, %SPL, 0;
	mov.u32 	%r35, %ctaid.x;
	mov.u32 	%r36, %ntid.x;
	mov.u32 	%r37, %tid.x;
	mad.lo.s32 	%r1, %r35, %r36, %r37;
	mul.lo.s32 	%r38, %r33, %r32;
	mul.lo.s32 	%r39, %r38, %r34;
	setp.ge.s32 	%p1, %r1, %r39;
	@%p1 bra 	$L__BB1_18;
	div.s32 	%r40, %r1, %r34;
	div.s32 	%r3, %r40, %r32;
	mul.lo.s32 	%r41, %r3, %r32;
	sub.s32 	%r2, %r40, %r41;
	cvt.rn.f32.s32 	%f1, %r3;
	mul.f32 	%f2, %f18, %f1;
	mul.f32 	%f19, %f2, 0f3F22F983;
	cvt.rni.s32.f32 	%r100, %f19;
	cvt.rn.f32.s32 	%f20, %r100;
	fma.rn.f32 	%f21, %f20, 0fBFC90FDA, %f2;
	fma.rn.f32 	%f22, %f20, 0fB3A22168, %f21;
	fma.rn.f32 	%f61, %f20, 0fA7C234C5, %f22;
	abs.f32 	%f4, %f2;
	setp.ltu.f32 	%p2, %f4, 0f47CE4780;
	@%p2 bra 	$L__BB1_9;
	setp.neu.f32 	%p3, %f4, 0f7F800000;
	@%p3 bra 	$L__BB1_4;
	mov.f32 	%f25, 0f00000000;
	mul.rn.f32 	%f61, %f2, %f25;
	mov.b32 	%r100, 0;
	bra.uni 	$L__BB1_9;
$L__BB1_4:
	mov.b32 	%r5, %f2;
	shl.b32 	%r43, %r5, 8;
	or.b32  	%r6, %r43, -2147483648;
	mov.b64 	%rd43, 0;
	mov.b32 	%r97, 0;
	mov.u64 	%rd41, __cudart_i2opi_f;
	mov.u64 	%rd42, %rd1;
$L__BB1_5:
	.pragma "nounroll";
	ld.global.nc.u32 	%r44, [%rd41];
	mad.wide.u32 	%rd21, %r44, %r6, %rd43;
	shr.u64 	%rd43, %rd21, 32;
	st.local.u32 	[%rd42], %rd21;
	add.s32 	%r97, %r97, 1;
	add.s64 	%rd42, %rd42, 4;
	add.s64 	%rd41, %rd41, 4;
	setp.ne.s32 	%p4, %r97, 6;
	@%p4 bra 	$L__BB1_5;
	shr.u32 	%r45, %r5, 23;
	st.local.u32 	[%rd1+24], %rd43;
	and.b32  	%r9, %r45, 31;
	and.b32  	%r46, %r45, 224;
	add.s32 	%r47, %r46, -128;
	shr.u32 	%r48, %r47, 5;
	mul.wide.u32 	%rd22, %r48, 4;
	sub.s64 	%rd8, %rd1, %rd22;
	ld.local.u32 	%r98, [%rd8+24];
	ld.local.u32 	%r99, [%rd8+20];
	setp.eq.s32 	%p5, %r9, 0;
	@%p5 bra 	$L__BB1_8;
	shf.l.wrap.b32 	%r98, %r99, %r98, %r9;
	ld.local.u32 	%r49, [%rd8+16];
	shf.l.wrap.b32 	%r99, %r49, %r99, %r9;
$L__BB1_8:
	shr.u32 	%r50, %r98, 30;
	shf.l.wrap.b32 	%r51, %r99, %r98, 2;
	shl.b32 	%r52, %r99, 2;
	shr.u32 	%r53, %r51, 31;
	add.s32 	%r54, %r53, %r50;
	neg.s32 	%r55, %r54;
	setp.lt.s32 	%p6, %r5, 0;
	selp.b32 	%r100, %r55, %r54, %p6;
	xor.b32  	%r56, %r51, %r5;
	shr.s32 	%r57, %r51, 31;
	xor.b32  	%r58, %r57, %r51;
	xor.b32  	%r59, %r57, %r52;
	cvt.u64.u32 	%rd23, %r58;
	shl.b64 	%rd24, %rd23, 32;
	cvt.u64.u32 	%rd25, %r59;
	or.b64  	%rd26, %rd24, %rd25;
	cvt.rn.f64.s64 	%fd1, %rd26;
	mul.f64 	%fd2, %fd1, 0d3BF921FB54442D19;
	cvt.rn.f32.f64 	%f23, %fd2;
	neg.f32 	%f24, %f23;
	setp.lt.s32 	%p7, %r56, 0;
	selp.f32 	%f61, %f24, %f23, %p7;
$L__BB1_9:
	cvt.rn.f32.s32 	%f26, %r2;
	mul.rn.f32 	%f27, %f61, %f61;
	and.b32  	%r61, %r100, 1;
	setp.eq.b32 	%p8, %r61, 1;
	selp.f32 	%f28, 0f3F800000, %f61, %p8;
	fma.rn.f32 	%f29, %f27, %f28, 0f00000000;
	fma.rn.f32 	%f30, %f27, 0f37CBAC00, 0fBAB607ED;
	selp.f32 	%f31, %f30, 0fB94D4153, %p8;
	selp.f32 	%f32, 0f3D2AAABB, 0f3C0885E4, %p8;
	fma.rn.f32 	%f33, %f31, %f27, %f32;
	selp.f32 	%f34, 0fBEFFFFFF, 0fBE2AAAA8, %p8;
	fma.rn.f32 	%f35, %f33, %f27, %f34;
	fma.rn.f32 	%f36, %f35, %f29, %f28;
	and.b32  	%r62, %r100, 2;
	setp.eq.s32 	%p9, %r62, 0;
	mov.f32 	%f37, 0f00000000;
	sub.f32 	%f38, %f37, %f36;
	selp.f32 	%f39, %f36, %f38, %p9;
	fma.rn.f32 	%f8, %f15, %f39, %f26;
	mul.f32 	%f9, %f17, %f26;
	mul.f32 	%f40, %f9, 0f3F22F983;
	cvt.rni.s32.f32 	%r104, %f40;
	cvt.rn.f32.s32 	%f41, %r104;
	fma.rn.f32 	%f42, %f41, 0fBFC90FDA, %f9;
	fma.rn.f32 	%f43, %f41, 0fB3A22168, %f42;
	fma.rn.f32 	%f62, %f41, 0fA7C234C5, %f43;
	abs.f32 	%f11, %f9;
	setp.ltu.f32 	%p10, %f11, 0f47CE4780;
	@%p10 bra 	$L__BB1_17;
	setp.neu.f32 	%p11, %f11, 0f7F800000;
	@%p11 bra 	$L__BB1_12;
	mov.f32 	%f46, 0f00000000;
	mul.rn.f32 	%f62, %f9, %f46;
	mov.b32 	%r104, 0;
	bra.uni 	$L__BB1_17;
$L__BB1_12:
	mov.b32 	%r19, %f9;
	shl.b32 	%r64, %r19, 8;
	or.b32  	%r20, %r64, -2147483648;
	mov.b64 	%rd46, 0;
	mov.b32 	%r101, 0;
	mov.u64 	%rd44, __cudart_i2opi_f;
	mov.u64 	%rd45, %rd1;
$L__BB1_13:
	.pragma "nounroll";
	ld.global.nc.u32 	%r65, [%rd44];
	mad.wide.u32 	%rd29, %r65, %r20, %rd46;
	shr.u64 	%rd46, %rd29, 32;
	st.local.u32 	[%rd45], %rd29;
	add.s32 	%r101, %r101, 1;
	add.s64 	%rd45, %rd45, 4;
	add.s64 	%rd44, %rd44, 4;
	setp.ne.s32 	%p12, %r101, 6;
	@%p12 bra 	$L__BB1_13;
	shr.u32 	%r66, %r19, 23;
	st.local.u32 	[%rd1+24], %rd46;
	and.b32  	%r23, %r66, 31;
	and.b32  	%r67, %r66, 224;
	add.s32 	%r68, %r67, -128;
	shr.u32 	%r69, %r68, 5;
	mul.wide.u32 	%rd30, %r69, 4;
	sub.s64 	%rd15, %rd1, %rd30;
	ld.local.u32 	%r102, [%rd15+24];
	ld.local.u32 	%r103, [%rd15+20];
	setp.eq.s32 	%p13, %r23, 0;
	@%p13 bra 	$L__BB1_16;
	shf.l.wrap.b32 	%r102, %r103, %r102, %r23;
	ld.local.u32 	%r70, [%rd15+16];
	shf.l.wrap.b32 	%r103, %r70, %r103, %r23;
$L__BB1_16:
	shr.u32 	%r71, %r102, 30;
	shf.l.wrap.b32 	%r72, %r103, %r102, 2;
	shl.b32 	%r73, %r103, 2;
	shr.u32 	%r74, %r72, 31;
	add.s32 	%r75, %r74, %r71;
	neg.s32 	%r76, %r75;
	setp.lt.s32 	%p14, %r19, 0;
	selp.b32 	%r104, %r76, %r75, %p14;
	xor.b32  	%r77, %r72, %r19;
	shr.s32 	%r78, %r72, 31;
	xor.b32  	%r79, %r78, %r72;
	xor.b32  	%r80, %r78, %r73;
	cvt.u64.u32 	%rd31, %r79;
	shl.b64 	%rd32, %rd31, 32;
	cvt.u64.u32 	%rd33, %r80;
	or.b64  	%rd34, %rd32, %rd33;
	cvt.rn.f64.s64 	%fd3, %rd34;
	mul.f64 	%fd4, %fd3, 0d3BF921FB54442D19;
	cvt.rn.f32.f64 	%f44, %fd4;
	neg.f32 	%f45, %f44;
	setp.lt.s32 	%p15, %r77, 0;
	selp.f32 	%f62, %f45, %f44, %p15;
$L__BB1_17:
	rem.s32 	%r82, %r1, %r34;
	mul.rn.f32 	%f47, %f62, %f62;
	and.b32  	%r83, %r104, 1;
	setp.eq.b32 	%p16, %r83, 1;
	selp.f32 	%f48, 0f3F800000, %f62, %p16;
	fma.rn.f32 	%f49, %f47, %f48, 0f00000000;
	fma.rn.f32 	%f50, %f47, 0f37CBAC00, 0fBAB607ED;
	selp.f32 	%f51, %f50, 0fB94D4153, %p16;
	selp.f32 	%f52, 0f3D2AAABB, 0f3C0885E4, %p16;
	fma.rn.f32 	%f53, %f51, %f47, %f52;
	selp.f32 	%f54, 0fBEFFFFFF, 0fBE2AAAA8, %p16;
	fma.rn.f32 	%f55, %f53, %f47, %f54;
	fma.rn.f32 	%f56, %f55, %f49, %f48;
	and.b32  	%r84, %r104, 2;
	setp.eq.s32 	%p17, %r84, 0;
	mov.f32 	%f57, 0f00000000;
	sub.f32 	%f58, %f57, %f56;
	selp.f32 	%f59, %f56, %f58, %p17;
	fma.rn.f32 	%f60, %f16, %f59, %f1;
	cvt.rzi.s32.f32 	%r85, %f60;
	add.s32 	%r86, %r32, -1;
	cvt.rzi.s32.f32 	%r87, %f8;
	min.s32 	%r88, %r87, %r86;
	max.s32 	%r89, %r88, 0;
	add.s32 	%r90, %r33, -1;
	min.s32 	%r91, %r85, %r90;
	max.s32 	%r92, %r91, 0;
	mad.lo.s32 	%r93, %r92, %r32, %r89;
	mad.lo.s32 	%r94, %r93, %r34, %r82;
	cvt.s64.s32 	%rd35, %r94;
	cvta.to.global.u64 	%rd36, %rd16;
	add.s64 	%rd37, %rd36, %rd35;
	ld.global.u8 	%rs1, [%rd37];
	mad.lo.s32 	%r95, %r3, %r32, %r2;
	mad.lo.s32 	%r96, %r95, %r34, %r82;
	cvt.s64.s32 	%rd38, %r96;
	cvta.to.global.u64 	%rd39, %rd17;
	add.s64 	%rd40, %rd39, %rd38;
	st.global.u8 	[%rd40], %rs1;
$L__BB1_18:
	ret;

}
	// .globl	_Z26oilPaintingKernelOptimizedPhS_iiiii
.visible .entry _Z26oilPaintingKernelOptimizedPhS_iiiii(
	.param .u64 .ptr .align 1 _Z26oilPaintingKernelOptimizedPhS_iiiii_param_0,
	.param .u64 .ptr .align 1 _Z26oilPaintingKernelOptimizedPhS_iiiii_param_1,
	.param .u32 _Z26oilPaintingKernelOptimizedPhS_iiiii_param_2,
	.param .u32 _Z26oilPaintingKernelOptimizedPhS_iiiii_param_3,
	.param .u32 _Z26oilPaintingKernelOptimizedPhS_iiiii_param_4,
	.param .u32 _Z26oilPaintingKernelOptimizedPhS_iiiii_param_5,
	.param .u32 _Z26oilPaintingKernelOptimizedPhS_iiiii_param_6
)
{
	.local .align 16 .b8 	__local_depot2[3072];
	.reg .b64 	%SP;
	.reg .b64 	%SPL;
	.reg .pred 	%p<65>;
	.reg .b16 	%rs<23>;
	.reg .b32 	%r<411>;
	.reg .b64 	%rd<161>;

	mov.u64 	%SPL, __local_depot2;
	ld.param.u64 	%rd14, [_Z26oilPaintingKernelOptimizedPhS_iiiii_param_0];
	ld.param.u64 	%rd13, [_Z26oilPaintingKernelOptimizedPhS_iiiii_param_1];
	ld.param.u32 	%r89, [_Z26oilPaintingKernelOptimizedPhS_iiiii_param_2];
	ld.param.u32 	%r90, [_Z26oilPaintingKernelOptimizedPhS_iiiii_param_3];
	ld.param.u32 	%r91, [_Z26oilPaintingKernelOptimizedPhS_iiiii_param_4];
	ld.param.u32 	%r92, [_Z26oilPaintingKernelOptimizedPhS_iiiii_param_5];
	ld.param.u32 	%r93, [_Z26oilPaintingKernelOptimizedPhS_iiiii_param_6];
	neg.s32 	%r1, %r92;
	cvta.to.global.u64 	%rd1, %rd14;
	add.u64 	%rd2, %SPL, 0;
	add.u64 	%rd3, %SPL, 1024;
	shl.b32 	%r2, %r92, 1;
	add.s32 	%r3, %r2, 16;
	mov.u32 	%r4, %tid.x;
	mov.u32 	%r5, %tid.y;
	mov.u32 	%r94, %ctaid.x;
	shl.b32 	%r6, %r94, 4;
	mov.u32 	%r95, %ctaid.y;
	shl.b32 	%r7, %r95, 4;
	add.s32 	%r8, %r6, %r4;
	add.s32 	%r9, %r7, %r5;
	setp.lt.s32 	%p3, %r91, 1;
	@%p3 bra 	$L__BB2_9;
	sub.s32 	%r10, %r7, %r92;
	sub.s32 	%r11, %r6, %r92;
	add.s32 	%r12, %r90, -1;
	add.s32 	%r13, %r89, -1;
	mov.b32 	%r380, 0;
$L__BB2_2:
	setp.ge.s32 	%p4, %r5, %r3;
	@%p4 bra 	$L__BB2_8;
	mul.lo.s32 	%r15, %r380, %r3;
	mov.u32 	%r381, %r5;
$L__BB2_4:
	setp.ge.s32 	%p5, %r4, %r3;
	@%p5 bra 	$L__BB2_7;
	add.s32 	%r97, %r10, %r381;
	min.s32 	%r98, %r97, %r12;
	max.s32 	%r99, %r98, 0;
	mul.lo.s32 	%r17, %r99, %r89;
	add.s32 	%r100, %r381, %r15;
	mul.lo.s32 	%r18, %r100, %r3;
	mov.u32 	%r382, %r4;
$L__BB2_6:
	add.s32 	%r101, %r11, %r382;
	min.s32 	%r102, %r101, %r13;
	max.s32 	%r103, %r102, 0;
	add.s32 	%r104, %r103, %r17;
	mad.lo.s32 	%r105, %r104, %r91, %r380;
	cvt.s64.s32 	%rd17, %r105;
	add.s64 	%rd18, %rd1, %rd17;
	ld.global.u8 	%rs4, [%rd18];
	add.s32 	%r106, %r382, %r18;
	mov.u32 	%r107, smem;
	add.s32 	%r108, %r107, %r106;
	st.shared.u8 	[%r108], %rs4;
	add.s32 	%r20, %r382, 16;
	setp.lt.s32 	%p6, %r382, %r2;
	mov.u32 	%r382, %r20;
	@%p6 bra 	$L__BB2_6;
$L__BB2_7:
	add.s32 	%r21, %r381, 16;
	setp.lt.s32 	%p7, %r381, %r2;
	mov.u32 	%r381, %r21;
	@%p7 bra 	$L__BB2_4;
$L__BB2_8:
	add.s32 	%r380, %r380, 1;
	setp.ne.s32 	%p8, %r380, %r91;
	@%p8 bra 	$L__BB2_2;
$L__BB2_9:
	setp.lt.s32 	%p9, %r91, 1;
	bar.sync 	0;
	setp.ge.s32 	%p10, %r8, %r89;
	setp.ge.s32 	%p11, %r9, %r90;
	or.pred  	%p12, %p10, %p11;
	or.pred  	%p13, %p12, %p9;
	@%p13 bra 	$L__BB2_42;
	add.s32 	%r23, %r92, %r5;
	add.s32 	%r24, %r92, %r4;
	mad.lo.s32 	%r111, %r89, %r9, %r8;
	mul.lo.s32 	%r25, %r111, %r91;
	add.s32 	%r112, %r2, 1;
	and.b32  	%r26, %r2, 6;
	and.b32  	%r27, %r93, 15;
	and.b32  	%r28, %r93, 7;
	and.b32  	%r29, %r92, 1;
	and.b32  	%r30, %r93, 2147483632;
	and.b32  	%r31, %r93, 3;
	and.b32  	%r113, %r112, -8;
	neg.s32 	%r32, %r113;
	mov.u32 	%r114, smem;
	add.s32 	%r115, %r4, %r114;
	add.s32 	%r33, %r115, 3;
	cvta.to.global.u64 	%rd4, %rd13;
	mov.b32 	%r383, 0;
$L__BB2_11:
	setp.lt.s32 	%p14, %r92, %r1;
	mov.b32 	%r116, 0;
	st.local.v4.u32 	[%rd2], {%r116, %r116, %r116, %r116};
	st.local.v4.u32 	[%rd2+16], {%r116, %r116, %r116, %r116};
	st.local.v4.u32 	[%rd2+32], {%r116, %r116, %r116, %r116};
	st.local.v4.u32 	[%rd2+48], {%r116, %r116, %r116, %r116};
	st.local.v4.u32 	[%rd2+64], {%r116, %r116, %r116, %r116};
	st.local.v4.u32 	[%rd2+80], {%r116, %r116, %r116, %r116};
	st.local.v4.u32 	[%rd2+96], {%r116, %r116, %r116, %r116};
	st.local.v4.u32 	[%rd2+112], {%r116, %r116, %r116, %r116};
	st.local.v4.u32 	[%rd2+128], {%r116, %r116, %r116, %r116};
	st.local.v4.u32 	[%rd2+144], {%r116, %r116, %r116, %r116};
	st.local.v4.u32 	[%rd2+160], {%r116, %r116, %r116, %r116};
	st.local.v4.u32 	[%rd2+176], {%r116, %r116, %r116, %r116};
	st.local.v4.u32 	[%rd2+192], {%r116, %r116, %r116, %r116};
	st.local.v4.u32 	[%rd2+208], {%r116, %r116, %r116, %r116};
	st.local.v4.u32 	[%rd2+224], {%r116, %r116, %r116, %r116};
	st.local.v4.u32 	[%rd2+240], {%r116, %r116, %r116, %r116};
	st.local.v4.u32 	[%rd2+256], {%r116, %r116, %r116, %r116};
	st.local.v4.u32 	[%rd2+272], {%r116, %r116, %r116, %r116};
	st.local.v4.u32 	[%rd2+288], {%r116, %r116, %r116, %r116};
	st.local.v4.u32 	[%rd2+304], {%r116, %r116, %r116, %r116};
	st.local.v4.u32 	[%rd2+320], {%r116, %r116, %r116, %r116};
	st.local.v4.u32 	[%rd2+336], {%r116, %r116, %r116, %r116};
	st.local.v4.u32 	[%rd2+352], {%r116, %r116, %r116, %r116};
	st.local.v4.u32 	[%rd2+368], {%r116, %r116, %r116, %r116};
	st.local.v4.u32 	[%rd2+384], {%r116, %r116, %r116, %r116};
	st.local.v4.u32 	[%rd2+400], {%r116, %r116, %r116, %r116};
	st.local.v4.u32 	[%rd2+416], {%r116, %r116, %r116, %r116};
	st.local.v4.u32 	[%rd2+432], {%r116, %r116, %r116, %r116};
	st.local.v4.u32 	[%rd2+448], {%r116, %r116, %r116, %r116};
	st.local.v4.u32 	[%rd2+464], {%r116, %r116, %r116, %r116};
	st.local.v4.u32 	[%rd2+480], {%r116, %r116, %r116, %r116};
	st.local.v4.u32 	[%rd2+496], {%r116, %r116, %r116, %r116};
	st.local.v4.u32 	[%rd2+512], {%r116, %r116, %r116, %r116};
	st.local.v4.u32 	[%rd2+528], {%r116, %r116, %r116, %r116};
	st.local.v4.u32 	[%rd2+544], {%r116, %r116, %r116, %r116};
	st.local.v4.u32 	[%rd2+560], {%r116, %r116, %r116, %r116};
	st.local.v4.u32 	[%rd2+576], {%r116, %r116, %r116, %r116};
	st.local.v4.u32 	[%rd2+592], {%r116, %r116, %r116, %r116};
	st.local.v4.u32 	[%rd2+608], {%r116, %r116, %r116, %r116};
	st.local.v4.u32 	[%rd2+624], {%r116, %r116, %r116, %r116};
	st.local.v4.u32 	[%rd2+640], {%r116, %r116, %r116, %r116};
	st.local.v4.u32 	[%rd2+656], {%r116, %r116, %r116, %r116};
	st.local.v4.u32 	[%rd2+672], {%r116, %r116, %r116, %r116};
	st.local.v4.u32 	[%rd2+688], {%r116, %r116, %r116, %r116};
	st.local.v4.u32 	[%rd2+704], {%r116, %r116, %r116, %r116};
	st.local.v4.u32 	[%rd2+720], {%r116, %r116, %r116, %r116};
	st.local.v4.u32 	[%rd2+736], {%r116, %r116, %r116, %r116};
	st.local.v4.u32 	[%rd2+752], {%r116, %r116, %r116, %r116};
	st.local.v4.u32 	[%rd2+768], {%r116, %r116, %r116, %r116};
	st.local.v4.u32 	[%rd2+784], {%r116, %r116, %r116, %r116};
	st.local.v4.u32 	[%rd2+800], {%r116, %r116, %r116, %r116};
	st.local.v4.u32 	[%rd2+816], {%r116, %r116, %r116, %r116};
	st.local.v4.u32 	[%rd2+832], {%r116, %r116, %r116, %r116};
	st.local.v4.u32 	[%rd2+848], {%r116, %r116, %r116, %r116};
	st.local.v4.u32 	[%rd2+864], {%r116, %r116, %r116, %r116};
	st.local.v4.u32 	[%rd2+880], {%r116, %r116, %r116, %r116};
	st.local.v4.u32 	[%rd2+896], {%r116, %r116, %r116, %r116};
	st.local.v4.u32 	[%rd2+912], {%r116, %r116, %r116, %r116};
	st.local.v4.u32 	[%rd2+928], {%r116, %r116, %r116, %r116};
	st.local.v4.u32 	[%rd2+944], {%r116, %r116, %r116, %r116};
	st.local.v4.u32 	[%rd2+960], {%r116, %r116, %r116, %r116};
	st.local.v4.u32 	[%rd2+976], {%r116, %r116, %r116, %r116};
	st.local.v4.u32 	[%rd2+992], {%r116, %r116, %r116, %r116};
	st.local.v4.u32 	[%rd2+1008], {%r116, %r116, %r116, %r116};
	mov.b64 	%rd19, 0;
	st.local.v2.u64 	[%rd3], {%rd19, %rd19};
	st.local.v2.u64 	[%rd3+16], {%rd19, %rd19};
	st.local.v2.u64 	[%rd3+32], {%rd19, %rd19};
	st.local.v2.u64 	[%rd3+48], {%rd19, %rd19};
	st.local.v2.u64 	[%rd3+64], {%rd19, %rd19};
	st.local.v2.u64 	[%rd3+80], {%rd19, %rd19};
	st.local.v2.u64 	[%rd3+96], {%rd19, %rd19};
	st.local.v2.u64 	[%rd3+112], {%rd19, %rd19};
	st.local.v2.u64 	[%rd3+128], {%rd19, %rd19};
	st.local.v2.u64 	[%rd3+144], {%rd19, %rd19};
	st.local.v2.u64 	[%rd3+160], {%rd19, %rd19};
	st.local.v2.u64 	[%rd3+176], {%rd19, %rd19};
	st.local.v2.u64 	[%rd3+192], {%rd19, %rd19};
	st.local.v2.u64 	[%rd3+208], {%rd19, %rd19};
	st.local.v2.u64 	[%rd3+224], {%rd19, %rd19};
	st.local.v2.u64 	[%rd3+240], {%rd19, %rd19};
	st.local.v2.u64 	[%rd3+256], {%rd19, %rd19};
	st.local.v2.u64 	[%rd3+272], {%rd19, %rd19};
	st.local.v2.u64 	[%rd3+288], {%rd19, %rd19};
	st.local.v2.u64 	[%rd3+304], {%rd19, %rd19};
	st.local.v2.u64 	[%rd3+320], {%rd19, %rd19};
	st.local.v2.u64 	[%rd3+336], {%rd19, %rd19};
	st.local.v2.u64 	[%rd3+352], {%rd19, %rd19};
	st.local.v2.u64 	[%rd3+368], {%rd19, %rd19};
	st.local.v2.u64 	[%rd3+384], {%rd19, %rd19};
	st.local.v2.u64 	[%rd3+400], {%rd19, %rd19};
	st.local.v2.u64 	[%rd3+416], {%rd19, %rd19};
	st.local.v2.u64 	[%rd3+432], {%rd19, %rd19};
	st.local.v2.u64 	[%rd3+448], {%rd19, %rd19};
	st.local.v2.u64 	[%rd3+464], {%rd19, %rd19};
	st.local.v2.u64 	[%rd3+480], {%rd19, %rd19};
	st.local.v2.u64 	[%rd3+496], {%rd19, %rd19};
	st.local.v2.u64 	[%rd3+512], {%rd19, %rd19};
	st.local.v2.u64 	[%rd3+528], {%rd19, %rd19};
	st.local.v2.u64 	[%rd3+544], {%rd19, %rd19};
	st.local.v2.u64 	[%rd3+560], {%rd19, %rd19};
	st.local.v2.u64 	[%rd3+576], {%rd19, %rd19};
	st.local.v2.u64 	[%rd3+592], {%rd19, %rd19};
	st.local.v2.u64 	[%rd3+608], {%rd19, %rd19};
	st.local.v2.u64 	[%rd3+624], {%rd19, %rd19};
	st.local.v2.u64 	[%rd3+640], {%rd19, %rd19};
	st.local.v2.u64 	[%rd3+656], {%rd19, %rd19};
	st.local.v2.u64 	[%rd3+672], {%rd19, %rd19};
	st.local.v2.u64 	[%rd3+688], {%rd19, %rd19};
	st.local.v2.u64 	[%rd3+704], {%rd19, %rd19};
	st.local.v2.u64 	[%rd3+720], {%rd19, %rd19};
	st.local.v2.u64 	[%rd3+736], {%rd19, %rd19};
	st.local.v2.u64 	[%rd3+752], {%rd19, %rd19};
	st.local.v2.u64 	[%rd3+768], {%rd19, %rd19};
	st.local.v2.u64 	[%rd3+784], {%rd19, %rd19};
	st.local.v2.u64 	[%rd3+800], {%rd19, %rd19};
	st.local.v2.u64 	[%rd3+816], {%rd19, %rd19};
	st.local.v2.u64 	[%rd3+832], {%rd19, %rd19};
	st.local.v2.u64 	[%rd3+848], {%rd19, %rd19};
	st.local.v2.u64 	[%rd3+864], {%rd19, %rd19};
	st.local.v2.u64 	[%rd3+880], {%rd19, %rd19};
	st.local.v2.u64 	[%rd3+896], {%rd19, %rd19};
	st.local.v2.u64 	[%rd3+912], {%rd19, %rd19};
	st.local.v2.u64 	[%rd3+928], {%rd19, %rd19};
	st.local.v2.u64 	[%rd3+944], {%rd19, %rd19};
	st.local.v2.u64 	[%rd3+960], {%rd19, %rd19};
	st.local.v2.u64 	[%rd3+976], {%rd19, %rd19};
	st.local.v2.u64 	[%rd3+992], {%rd19, %rd19};
	st.local.v2.u64 	[%rd3+1008], {%rd19, %rd19};
	st.local.v2.u64 	[%rd3+1024], {%rd19, %rd19};
	st.local.v2.u64 	[%rd3+1040], {%rd19, %rd19};
	st.local.v2.u64 	[%rd3+1056], {%rd19, %rd19};
	st.local.v2.u64 	[%rd3+1072], {%rd19, %rd19};
	st.local.v2.u64 	[%rd3+1088], {%rd19, %rd19};
	st.local.v2.u64 	[%rd3+1104], {%rd19, %rd19};
	st.local.v2.u64 	[%rd3+1120], {%rd19, %rd19};
	st.local.v2.u64 	[%rd3+1136], {%rd19, %rd19};
	st.local.v2.u64 	[%rd3+1152], {%rd19, %rd19};
	st.local.v2.u64 	[%rd3+1168], {%rd19, %rd19};
	st.local.v2.u64 	[%rd3+1184], {%rd19, %rd19};
	st.local.v2.u64 	[%rd3+1200], {%rd19, %rd19};
	st.local.v2.u64 	[%rd3+1216], {%rd19, %rd19};
	st.local.v2.u64 	[%rd3+1232], {%rd19, %rd19};
	st.local.v2.u64 	[%rd3+1248], {%rd19, %rd19};
	st.local.v2.u64 	[%rd3+1264], {%rd19, %rd19};
	st.local.v2.u64 	[%rd3+1280], {%rd19, %rd19};
	st.local.v2.u64 	[%rd3+1296], {%rd19, %rd19};
	st.local.v2.u64 	[%rd3+1312], {%rd19, %rd19};
	st.local.v2.u64 	[%rd3+1328], {%rd19, %rd19};
	st.local.v2.u64 	[%rd3+1344], {%rd19, %rd19};
	st.local.v2.u64 	[%rd3+1360], {%rd19, %rd19};
	st.local.v2.u64 	[%rd3+1376], {%rd19, %rd19};
	st.local.v2.u64 	[%rd3+1392], {%rd19, %rd19};
	st.local.v2.u64 	[%rd3+1408], {%rd19, %rd19};
	st.local.v2.u64 	[%rd3+1424], {%rd19, %rd19};
	st.local.v2.u64 	[%rd3+1440], {%rd19, %rd19};
	st.local.v2.u64 	[%rd3+1456], {%rd19, %rd19};
	st.local.v2.u64 	[%rd3+1472], {%rd19, %rd19};
	st.local.v2.u64 	[%rd3+1488], {%rd19, %rd19};
	st.local.v2.u64 	[%rd3+1504], {%rd19, %rd19};
	st.local.v2.u64 	[%rd3+1520], {%rd19, %rd19};
	st.local.v2.u64 	[%rd3+1536], {%rd19, %rd19};
	st.local.v2.u64 	[%rd3+1552], {%rd19, %rd19};
	st.local.v2.u64 	[%rd3+1568], {%rd19, %rd19};
	st.local.v2.u64 	[%rd3+1584], {%rd19, %rd19};
	st.local.v2.u64 	[%rd3+1600], {%rd19, %rd19};
	st.local.v2.u64 	[%rd3+1616], {%rd19, %rd19};
	st.local.v2.u64 	[%rd3+1632], {%rd19, %rd19};
	st.local.v2.u64 	[%rd3+1648], {%rd19, %rd19};
	st.local.v2.u64 	[%rd3+1664], {%rd19, %rd19};
	st.local.v2.u64 	[%rd3+1680], {%rd19, %rd19};
	st.local.v2.u64 	[%rd3+1696], {%rd19, %rd19};
	st.local.v2.u64 	[%rd3+1712], {%rd19, %rd19};
	st.local.v2.u64 	[%rd3+1728], {%rd19, %rd19};
	st.local.v2.u64 	[%rd3+1744], {%rd19, %rd19};
	st.local.v2.u64 	[%rd3+1760], {%rd19, %rd19};
	st.local.v2.u64 	[%rd3+1776], {%rd19, %rd19};
	st.local.v2.u64 	[%rd3+1792], {%rd19, %rd19};
	st.local.v2.u64 	[%rd3+1808], {%rd19, %rd19};
	st.local.v2.u64 	[%rd3+1824], {%rd19, %rd19};
	st.local.v2.u64 	[%rd3+1840], {%rd19, %rd19};
	st.local.v2.u64 	[%rd3+1856], {%rd19, %rd19};
	st.local.v2.u64 	[%rd3+1872], {%rd19, %rd19};
	st.local.v2.u64 	[%rd3+1888], {%rd19, %rd19};
	st.local.v2.u64 	[%rd3+1904], {%rd19, %rd19};
	st.local.v2.u64 	[%rd3+1920], {%rd19, %rd19};
	st.local.v2.u64 	[%rd3+1936], {%rd19, %rd19};
	st.local.v2.u64 	[%rd3+1952], {%rd19, %rd19};
	st.local.v2.u64 	[%rd3+1968], {%rd19, %rd19};
	st.local.v2.u64 	[%rd3+1984], {%rd19, %rd19};
	st.local.v2.u64 	[%rd3+2000], {%rd19, %rd19};
	st.local.v2.u64 	[%rd3+2016], {%rd19, %rd19};
	st.local.v2.u64 	[%rd3+2032], {%rd19, %rd19};
	@%p14 bra 	$L__BB2_21;
	mad.lo.s32 	%r35, %r383, %r3, %r23;
	mov.u32 	%r384, %r1;
$L__BB2_13:
	setp.lt.u32 	%p15, %r2, 7;
	add.s32 	%r117, %r35, %r384;
	mul.lo.s32 	%r37, %r117, %r3;
	add.s32 	%r38, %r24, %r37;
	mov.u32 	%r388, %r1;
	@%p15 bra 	$L__BB2_16;
	add.s32 	%r385, %r33, %r37;
	mov.u32 	%r386, %r32;
	mov.u32 	%r388, %r1;
$L__BB2_15:
	.pragma "nounroll";
	ld.shared.u8 	%rs5, [%r385+-3];
	cvt.u32.u16 	%r118, %rs5;
	and.b32  	%r119, %r118, 255;
	mul.lo.s32 	%r120, %r93, %r119;
	shr.s32 	%r121, %r120, 31;
	shr.u32 	%r122, %r121, 24;
	add.s32 	%r123, %r120, %r122;
	shr.s32 	%r124, %r123, 8;
	mul.wide.s32 	%rd20, %r124, 4;
	add.s64 	%rd21, %rd2, %rd20;
	ld.local.u32 	%r125, [%rd21];
	add.s32 	%r126, %r125, 1;
	st.local.u32 	[%rd21], %r126;
	cvt.u64.u16 	%rd22, %rs5;
	and.b64  	%rd23, %rd22, 255;
	mul.wide.s32 	%rd24, %r124, 8;
	add.s64 	%rd25, %rd3, %rd24;
	ld.local.u64 	%rd26, [%rd25];
	add.s64 	%rd27, %rd26, %rd23;
	st.local.u64 	[%rd25], %rd27;
	ld.shared.u8 	%rs6, [%r385+-2];
	cvt.u32.u16 	%r127, %rs6;
	and.b32  	%r128, %r127, 255;
	mul.lo.s32 	%r129, %r93, %r128;
	shr.s32 	%r130, %r129, 31;
	shr.u32 	%r131, %r130, 24;
	add.s32 	%r132, %r129, %r131;
	shr.s32 	%r133, %r132, 8;
	mul.wide.s32 	%rd28, %r133, 4;
	add.s64 	%rd29, %rd2, %rd28;
	ld.local.u32 	%r134, [%rd29];
	add.s32 	%r135, %r134, 1;
	st.local.u32 	[%rd29], %r135;
	cvt.u64.u16 	%rd30, %rs6;
	and.b64  	%rd31, %rd30, 255;
	mul.wide.s32 	%rd32, %r133, 8;
	add.s64 	%rd33, %rd3, %rd32;
	ld.local.u64 	%rd34, [%rd33];
	add.s64 	%rd35, %rd34, %rd31;
	st.local.u64 	[%rd33], %rd35;
	ld.shared.u8 	%rs7, [%r385+-1];
	cvt.u32.u16 	%r136, %rs7;
	and.b32  	%r137, %r136, 255;
	mul.lo.s32 	%r138, %r93, %r137;
	shr.s32 	%r139, %r138, 31;
	shr.u32 	%r140, %r139, 24;
	add.s32 	%r141, %r138, %r140;
	shr.s32 	%r142, %r141, 8;
	mul.wide.s32 	%rd36, %r142, 4;
	add.s64 	%rd37, %rd2, %rd36;
	ld.local.u32 	%r143, [%rd37];
	add.s32 	%r144, %r143, 1;
	st.local.u32 	[%rd37], %r144;
	cvt.u64.u16 	%rd38, %rs7;
	and.b64  	%rd39, %rd38, 255;
	mul.wide.s32 	%rd40, %r142, 8;
	add.s64 	%rd41, %rd3, %rd40;
	ld.local.u64 	%rd42, [%rd41];
	add.s64 	%rd43, %rd42, %rd39;
	st.local.u64 	[%rd41], %rd43;
	ld.shared.u8 	%rs8, [%r385];
	cvt.u32.u16 	%r145, %rs8;
	and.b32  	%r146, %r145, 255;
	mul.lo.s32 	%r147, %r93, %r146;
	shr.s32 	%r148, %r147, 31;
	shr.u32 	%r149, %r148, 24;
	add.s32 	%r150, %r147, %r149;
	shr.s32 	%r151, %r150, 8;
	mul.wide.s32 	%rd44, %r151, 4;
	add.s64 	%rd45, %rd2, %rd44;
	ld.local.u32 	%r152, [%rd45];
	add.s32 	%r153, %r152, 1;
	st.local.u32 	[%rd45], %r153;
	cvt.u64.u16 	%rd46, %rs8;
	and.b64  	%rd47, %rd46, 255;
	mul.wide.s32 	%rd48, %r151, 8;
	add.s64 	%rd49, %rd3, %rd48;
	ld.local.u64 	%rd50, [%rd49];
	add.s64 	%rd51, %rd50, %rd47;
	st.local.u64 	[%rd49], %rd51;
	ld.shared.u8 	%rs9, [%r385+1];
	cvt.u32.u16 	%r154, %rs9;
	and.b32  	%r155, %r154, 255;
	mul.lo.s32 	%r156, %r93, %r155;
	shr.s32 	%r157, %r156, 31;
	shr.u32 	%r158, %r157, 24;
	add.s32 	%r159, %r156, %r158;
	shr.s32 	%r160, %r159, 8;
	mul.wide.s32 	%rd52, %r160, 4;
	add.s64 	%rd53, %rd2, %rd52;
	ld.local.u32 	%r161, [%rd53];
	add.s32 	%r162, %r161, 1;
	st.local.u32 	[%rd53], %r162;
	cvt.u64.u16 	%rd54, %rs9;
	and.b64  	%rd55, %rd54, 255;
	mul.wide.s32 	%rd56, %r160, 8;
	add.s64 	%rd57, %rd3, %rd56;
	ld.local.u64 	%rd58, [%rd57];
	add.s64 	%rd59, %rd58, %rd55;
	st.local.u64 	[%rd57], %rd59;
	ld.shared.u8 	%rs10, [%r385+2];
	cvt.u32.u16 	%r163, %rs10;
	and.b32  	%r164, %r163, 255;
	mul.lo.s32 	%r165, %r93, %r164;
	shr.s32 	%r166, %r165, 31;
	shr.u32 	%r167, %r166, 24;
	add.s32 	%r168, %r165, %r167;
	shr.s32 	%r169, %r168, 8;
	mul.wide.s32 	%rd60, %r169, 4;
	add.s64 	%rd61, %rd2, %rd60;
	ld.local.u32 	%r170, [%rd61];
	add.s32 	%r171, %r170, 1;
	st.local.u32 	[%rd61], %r171;
	cvt.u64.u16 	%rd62, %rs10;
	and.b64  	%rd63, %rd62, 255;
	mul.wide.s32 	%rd64, %r169, 8;
	add.s64 	%rd65, %rd3, %rd64;
	ld.local.u64 	%rd66, [%rd65];
	add.s64 	%rd67, %rd66, %rd63;
	st.local.u64 	[%rd65], %rd67;
	ld.shared.u8 	%rs11, [%r385+3];
	cvt.u32.u16 	%r172, %rs11;
	and.b32  	%r173, %r172, 255;
	mul.lo.s32 	%r174, %r93, %r173;
	shr.s32 	%r175, %r174, 31;
	shr.u32 	%r176, %r175, 24;
	add.s32 	%r177, %r174, %r176;
	shr.s32 	%r178, %r177, 8;
	mul.wide.s32 	%rd68, %r178, 4;
	add.s64 	%rd69, %rd2, %rd68;
	ld.local.u32 	%r179, [%rd69];
	add.s32 	%r180, %r179, 1;
	st.local.u32 	[%rd69], %r180;
	cvt.u64.u16 	%rd70, %rs11;
	and.b64  	%rd71, %rd70, 255;
	mul.wide.s32 	%rd72, %r178, 8;
	add.s64 	%rd73, %rd3, %rd72;
	ld.local.u64 	%rd74, [%rd73];
	add.s64 	%rd75, %rd74, %rd71;
	st.local.u64 	[%rd73], %rd75;
	ld.shared.u8 	%rs12, [%r385+4];
	cvt.u32.u16 	%r181, %rs12;
	and.b32  	%r182, %r181, 255;
	mul.lo.s32 	%r183, %r93, %r182;
	shr.s32 	%r184, %r183, 31;
	shr.u32 	%r185, %r184, 24;
	add.s32 	%r186, %r183, %r185;
	shr.s32 	%r187, %r186, 8;
	mul.wide.s32 	%rd76, %r187, 4;
	add.s64 	%rd77, %rd2, %rd76;
	ld.local.u32 	%r188, [%rd77];
	add.s32 	%r189, %r188, 1;
	st.local.u32 	[%rd77], %r189;
	cvt.u64.u16 	%rd78, %rs12;
	and.b64  	%rd79, %rd78, 255;
	mul.wide.s32 	%rd80, %r187, 8;
	add.s64 	%rd81, %rd3, %rd80;
	ld.local.u64 	%rd82, [%rd81];
	add.s64 	%rd83, %rd82, %rd79;
	st.local.u64 	[%rd81], %rd83;
	add.s32 	%r388, %r388, 8;
	add.s32 	%r386, %r386, 8;
	add.s32 	%r385, %r385, 8;
	setp.ne.s32 	%p16, %r386, 0;
	@%p16 bra 	$L__BB2_15;
$L__BB2_16:
	setp.lt.u32 	%p17, %r26, 3;
	@%p17 bra 	$L__BB2_18;
	add.s32 	%r190, %r38, %r388;
	mov.u32 	%r191, smem;
	add.s32 	%r192, %r191, %r190;
	ld.shared.u8 	%rs13, [%r192];
	cvt.u32.u16 	%r193, %rs13;
	and.b32  	%r194, %r193, 255;
	mul.lo.s32 	%r195, %r93, %r194;
	shr.s32 	%r196, %r195, 31;
	shr.u32 	%r197, %r196, 24;
	add.s32 	%r198, %r195, %r197;
	shr.s32 	%r199, %r198, 8;
	mul.wide.s32 	%rd84, %r199, 4;
	add.s64 	%rd85, %rd2, %rd84;
	ld.local.u32 	%r200, [%rd85];
	add.s32 	%r201, %r200, 1;
	st.local.u32 	[%rd85], %r201;
	cvt.u64.u16 	%rd86, %rs13;
	and.b64  	%rd87, %rd86, 255;
	mul.wide.s32 	%rd88, %r199, 8;
	add.s64 	%rd89, %rd3, %rd88;
	ld.local.u64 	%rd90, [%rd89];
	add.s64 	%rd91, %rd90, %rd87;
	st.local.u64 	[%rd89], %rd91;
	ld.shared.u8 	%rs14, [%r192+1];
	cvt.u32.u16 	%r202, %rs14;
	and.b32  	%r203, %r202, 255;
	mul.lo.s32 	%r204, %r93, %r203;
	shr.s32 	%r205, %r204, 31;
	shr.u32 	%r206, %r205, 24;
	add.s32 	%r207, %r204, %r206;
	shr.s32 	%r208, %r207, 8;
	mul.wide.s32 	%rd92, %r208, 4;
	add.s64 	%rd93, %rd2, %rd92;
	ld.local.u32 	%r209, [%rd93];
	add.s32 	%r210, %r209, 1;
	st.local.u32 	[%rd93], %r210;
	cvt.u64.u16 	%rd94, %rs14;
	and.b64  	%rd95, %rd94, 255;
	mul.wide.s32 	%rd96, %r208, 8;
	add.s64 	%rd97, %rd3, %rd96;
	ld.local.u64 	%rd98, [%rd97];
	add.s64 	%rd99, %rd98, %rd95;
	st.local.u64 	[%rd97], %rd99;
	ld.shared.u8 	%rs15, [%r192+2];
	cvt.u32.u16 	%r211, %rs15;
	and.b32  	%r212, %r211, 255;
	mul.lo.s32 	%r213, %r93, %r212;
	shr.s32 	%r214, %r213, 31;
	shr.u32 	%r215, %r214, 24;
	add.s32 	%r216, %r213, %r215;
	shr.s32 	%r217, %r216, 8;
	mul.wide.s32 	%rd100, %r217, 4;
	add.s64 	%rd101, %rd2, %rd100;
	ld.local.u32 	%r218, [%rd101];
	add.s32 	%r219, %r218, 1;
	st.local.u32 	[%rd101], %r219;
	cvt.u64.u16 	%rd102, %rs15;
	and.b64  	%rd103, %rd102, 255;
	mul.wide.s32 	%rd104, %r217, 8;
	add.s64 	%rd105, %rd3, %rd104;
	ld.local.u64 	%rd106, [%rd105];
	add.s64 	%rd107, %rd106, %rd103;
	st.local.u64 	[%rd105], %rd107;
	ld.shared.u8 	%rs16, [%r192+3];
	cvt.u32.u16 	%r220, %rs16;
	and.b32  	%r221, %r220, 255;
	mul.lo.s32 	%r222, %r93, %r221;
	shr.s32 	%r223, %r222, 31;
	shr.u32 	%r224, %r223, 24;
	add.s32 	%r225, %r222, %r224;
	shr.s32 	%r226, %r225, 8;
	mul.wide.s32 	%rd108, %r226, 4;
	add.s64 	%rd109, %rd2, %rd108;
	ld.local.u32 	%r227, [%rd109];
	add.s32 	%r228, %r227, 1;
	st.local.u32 	[%rd109], %r228;
	cvt.u64.u16 	%rd110, %rs16;
	and.b64  	%rd111, %rd110, 255;
	mul.wide.s32 	%rd112, %r226, 8;
	add.s64 	%rd113, %rd3, %rd112;
	ld.local.u64 	%rd114, [%rd113];
	add.s64 	%rd115, %rd114, %rd111;
	st.local.u64 	[%rd113], %rd115;
	add.s32 	%r388, %r388, 4;
$L__BB2_18:
	setp.eq.s32 	%p18, %r29, 0;
	@%p18 bra 	$L__BB2_20;
	add.s32 	%r229, %r38, %r388;
	mov.u32 	%r230, smem;
	add.s32 	%r231, %r230, %r229;
	ld.shared.u8 	%rs17, [%r231];
	cvt.u32.u16 	%r232, %rs17;
	and.b32  	%r233, %r232, 255;
	mul.lo.s32 	%r234, %r93, %r233;
	shr.s32 	%r235, %r234, 31;
	shr.u32 	%r236, %r235, 24;
	add.s32 	%r237, %r234, %r236;
	shr.s32 	%r238, %r237, 8;
	mul.wide.s32 	%rd116, %r238, 4;
	add.s64 	%rd117, %rd2, %rd116;
	ld.local.u32 	%r239, [%rd117];
	add.s32 	%r240, %r239, 1;
	st.local.u32 	[%rd117], %r240;
	cvt.u64.u16 	%rd118, %rs17;
	and.b64  	%rd119, %rd118, 255;
	mul.wide.s32 	%rd120, %r238, 8;
	add.s64 	%rd121, %rd3, %rd120;
	ld.local.u64 	%rd122, [%rd121];
	add.s64 	%rd123, %rd122, %rd119;
	st.local.u64 	[%rd121], %rd123;
	ld.shared.u8 	%rs18, [%r231+1];
	cvt.u32.u16 	%r241, %rs18;
	and.b32  	%r242, %r241, 255;
	mul.lo.s32 	%r243, %r93, %r242;
	shr.s32 	%r244, %r243, 31;
	shr.u32 	%r245, %r244, 24;
	add.s32 	%r246, %r243, %r245;
	shr.s32 	%r247, %r246, 8;
	mul.wide.s32 	%rd124, %r247, 4;
	add.s64 	%rd125, %rd2, %rd124;
	ld.local.u32 	%r248, [%rd125];
	add.s32 	%r249, %r248, 1;
	st.local.u32 	[%rd125], %r249;
	cvt.u64.u16 	%rd126, %rs18;
	and.b64  	%rd127, %rd126, 255;
	mul.wide.s32 	%rd128, %r247, 8;
	add.s64 	%rd129, %rd3, %rd128;
	ld.local.u64 	%rd130, [%rd129];
	add.s64 	%rd131, %rd130, %rd127;
	st.local.u64 	[%rd129], %rd131;
	add.s32 	%r388, %r388, 2;
$L__BB2_20:
	add.s32 	%r250, %r38, %r388;
	mov.u32 	%r251, smem;
	add.s32 	%r252, %r251, %r250;
	ld.shared.u8 	%rs19, [%r252];
	cvt.u32.u16 	%r253, %rs19;
	and.b32  	%r254, %r253, 255;
	mul.lo.s32 	%r255, %r93, %r254;
	shr.s32 	%r256, %r255, 31;
	shr.u32 	%r257, %r256, 24;
	add.s32 	%r258, %r255, %r257;
	shr.s32 	%r259, %r258, 8;
	mul.wide.s32 	%rd132, %r259, 4;
	add.s64 	%rd133, %rd2, %rd132;
	ld.local.u32 	%r260, [%rd133];
	add.s32 	%r261, %r260, 1;
	st.local.u32 	[%rd133], %r261;
	cvt.u64.u16 	%rd134, %rs19;
	and.b64  	%rd135, %rd134, 255;
	mul.wide.s32 	%rd136, %r259, 8;
	add.s64 	%rd137, %rd3, %rd136;
	ld.local.u64 	%rd138, [%rd137];
	add.s64 	%rd139, %rd138, %rd135;
	st.local.u64 	[%rd137], %rd139;
	add.s32 	%r51, %r384, 1;
	setp.eq.s32 	%p19, %r384, %r92;
	mov.u32 	%r384, %r51;
	@%p19 bra 	$L__BB2_21;
	bra.uni 	$L__BB2_13;
$L__BB2_21:
	setp.lt.s32 	%p21, %r93, 1;
	mov.b64 	%rd160, 0;
	mov.pred 	%p64, -1;
	@%p21 bra 	$L__BB2_36;
	setp.lt.u32 	%p22, %r93, 16;
	mov.b32 	%r401, 0;
	mov.u32 	%r410, %r401;
	mov.u32 	%r409, %r401;
	@%p22 bra 	$L__BB2_25;
	mov.b32 	%r391, 0;
	mov.u32 	%r410, %r391;
	mov.u32 	%r409, %r391;
$L__BB2_24:
	.pragma "nounroll";
	mul.wide.u32 	%rd141, %r391, 4;
	add.s64 	%rd142, %rd2, %rd141;
	ld.local.v4.u32 	{%r265, %r266, %r267, %r268}, [%rd142];
	setp.gt.s32 	%p23, %r265, %r409;
	max.s32 	%r269, %r265, %r409;
	selp.b32 	%r270, %r391, %r410, %p23;
	add.s32 	%r271, %r391, 1;
	setp.gt.s32 	%p24, %r266, %r269;
	max.s32 	%r272, %r266, %r269;
	selp.b32 	%r273, %r271, %r270, %p24;
	add.s32 	%r274, %r391, 2;
	setp.gt.s32 	%p25, %r267, %r272;
	max.s32 	%r275, %r267, %r272;
	selp.b32 	%r276, %r274, %r273, %p25;
	add.s32 	%r277, %r391, 3;
	setp.gt.s32 	%p26, %r268, %r275;
	max.s32 	%r278, %r268, %r275;
	selp.b32 	%r279, %r277, %r276, %p26;
	add.s32 	%r280, %r391, 4;
	ld.local.v4.u32 	{%r281, %r282, %r283, %r284}, [%rd142+16];
	setp.gt.s32 	%p27, %r281, %r278;
	max.s32 	%r285, %r281, %r278;
	selp.b32 	%r286, %r280, %r279, %p27;
	add.s32 	%r287, %r391, 5;
	setp.gt.s32 	%p28, %r282, %r285;
	max.s32 	%r288, %r282, %r285;
	selp.b32 	%r289, %r287, %r286, %p28;
	add.s32 	%r290, %r391, 6;
	setp.gt.s32 	%p29, %r283, %r288;
	max.s32 	%r291, %r283, %r288;
	selp.b32 	%r292, %r290, %r289, %p29;
	add.s32 	%r293, %r391, 7;
	setp.gt.s32 	%p30, %r284, %r291;
	max.s32 	%r294, %r284, %r291;
	selp.b32 	%r295, %r293, %r292, %p30;
	add.s32 	%r296, %r391, 8;
	ld.local.v4.u32 	{%r297, %r298, %r299, %r300}, [%rd142+32];
	setp.gt.s32 	%p31, %r297, %r294;
	max.s32 	%r301, %r297, %r294;
	selp.b32 	%r302, %r296, %r295, %p31;
	add.s32 	%r303, %r391, 9;
	setp.gt.s32 	%p32, %r298, %r301;
	max.s32 	%r304, %r298, %r301;
	selp.b32 	%r305, %r303, %r302, %p32;
	add.s32 	%r306, %r391, 10;
	setp.gt.s32 	%p33, %r299, %r304;
	max.s32 	%r307, %r299, %r304;
	selp.b32 	%r308, %r306, %r305, %p33;
	add.s32 	%r309, %r391, 11;
	setp.gt.s32 	%p34, %r300, %r307;
	max.s32 	%r310, %r300, %r307;
	selp.b32 	%r311, %r309, %r308, %p34;
	add.s32 	%r312, %r391, 12;
	ld.local.v4.u32 	{%r313, %r314, %r315, %r316}, [%rd142+48];
	setp.gt.s32 	%p35, %r313, %r310;
	max.s32 	%r317, %r313, %r310;
	selp.b32 	%r318, %r312, %r311, %p35;
	add.s32 	%r319, %r391, 13;
	setp.gt.s32 	%p36, %r314, %r317;
	max.s32 	%r320, %r314, %r317;
	selp.b32 	%r321, %r319, %r318, %p36;
	add.s32 	%r322, %r391, 14;
	setp.gt.s32 	%p37, %r315, %r320;
	max.s32 	%r323, %r315, %r320;
	selp.b32 	%r324, %r322, %r321, %p37;
	add.s32 	%r325, %r391, 15;
	setp.gt.s32 	%p38, %r316, %r323;
	max.s32 	%r409, %r316, %r323;
	selp.b32 	%r410, %r325, %r324, %p38;
	add.s32 	%r391, %r391, 16;
	setp.ne.s32 	%p39, %r391, %r30;
	mov.u32 	%r401, %r30;
	@%p39 bra 	$L__BB2_24;
$L__BB2_25:
	setp.eq.s32 	%p40, %r27, 0;
	@%p40 bra 	$L__BB2_35;
	add.s32 	%r327, %r27, -1;
	setp.lt.u32 	%p41, %r327, 7;
	@%p41 bra 	$L__BB2_28;
	mul.wide.u32 	%rd143, %r401, 4;
	add.s64 	%rd144, %rd2, %rd143;
	ld.local.u32 	%r328, [%rd144];
	setp.gt.s32 	%p42, %r328, %r409;
	max.s32 	%r329, %r328, %r409;
	selp.b32 	%r330, %r401, %r410, %p42;
	add.s32 	%r331, %r401, 1;
	ld.local.u32 	%r332, [%rd144+4];
	setp.gt.s32 	%p43, %r332, %r329;
	max.s32 	%r333, %r332, %r329;
	selp.b32 	%r334, %r331, %r330, %p43;
	add.s32 	%r335, %r401, 2;
	ld.local.u32 	%r336, [%rd144+8];
	setp.gt.s32 	%p44, %r336, %r333;
	max.s32 	%r337, %r336, %r333;
	selp.b32 	%r338, %r335, %r334, %p44;
	add.s32 	%r339, %r401, 3;
	ld.local.u32 	%r340, [%rd144+12];
	setp.gt.s32 	%p45, %r340, %r337;
	max.s32 	%r341, %r340, %r337;
	selp.b32 	%r342, %r339, %r338, %p45;
	add.s32 	%r343, %r401, 4;
	ld.local.u32 	%r344, [%rd144+16];
	setp.gt.s32 	%p46, %r344, %r341;
	max.s32 	%r345, %r344, %r341;
	selp.b32 	%r346, %r343, %r342, %p46;
	add.s32 	%r347, %r401, 5;
	ld.local.u32 	%r348, [%rd144+20];
	setp.gt.s32 	%p47, %r348, %r345;
	max.s32 	%r349, %r348, %r345;
	selp.b32 	%r350, %r347, %r346, %p47;
	add.s32 	%r351, %r401, 6;
	ld.local.u32 	%r352, [%rd144+24];
	setp.gt.s32 	%p48, %r352, %r349;
	max.s32 	%r353, %r352, %r349;
	selp.b32 	%r354, %r351, %r350, %p48;
	add.s32 	%r355, %r401, 7;
	ld.local.u32 	%r356, [%rd144+28];
	setp.gt.s32 	%p49, %r356, %r353;
	max.s32 	%r409, %r356, %r353;
	selp.b32 	%r410, %r355, %r354, %p49;
	add.s32 	%r401, %r401, 8;
$L__BB2_28:
	setp.eq.s32 	%p50, %r28, 0;
	@%p50 bra 	$L__BB2_35;
	add.s32 	%r358, %r28, -1;
	setp.lt.u32 	%p51, %r358, 3;
	@%p51 bra 	$L__BB2_31;
	mul.wide.u32 	%rd145, %r401, 4;
	add.s64 	%rd146, %rd2, %rd145;
	ld.local.u32 	%r359, [%rd146];
	setp.gt.s32 	%p52, %r359, %r409;
	max.s32 	%r360, %r359, %r409;
	selp.b32 	%r361, %r401, %r410, %p52;
	add.s32 	%r362, %r401, 1;
	ld.local.u32 	%r363, [%rd146+4];
	setp.gt.s32 	%p53, %r363, %r360;
	max.s32 	%r364, %r363, %r360;
	selp.b32 	%r365, %r362, %r361, %p53;
	add.s32 	%r366, %r401, 2;
	ld.local.u32 	%r367, [%rd146+8];
	setp.gt.s32 	%p54, %r367, %r364;
	max.s32 	%r368, %r367, %r364;
	selp.b32 	%r369, %r366, %r365, %p54;
	add.s32 	%r370, %r401, 3;
	ld.local.u32 	%r371, [%rd146+12];
	setp.gt.s32 	%p55, %r371, %r368;
	max.s32 	%r409, %r371, %r368;
	selp.b32 	%r410, %r370, %r369, %p55;
	add.s32 	%r401, %r401, 4;
$L__BB2_31:
	setp.eq.s32 	%p56, %r31, 0;
	@%p56 bra 	$L__BB2_35;
	setp.eq.s32 	%p57, %r31, 1;
	mul.wide.u32 	%rd147, %r401, 4;
	add.s64 	%rd5, %rd2, %rd147;
	ld.local.u32 	%r372, [%rd5];
	setp.gt.s32 	%p58, %r372, %r409;
	max.s32 	%r409, %r372, %r409;
	selp.b32 	%r410, %r401, %r410, %p58;
	@%p57 bra 	$L__BB2_35;
	setp.eq.s32 	%p59, %r31, 2;
	add.s32 	%r373, %r401, 1;
	ld.local.u32 	%r374, [%rd5+4];
	setp.gt.s32 	%p60, %r374, %r409;
	max.s32 	%r409, %r374, %r409;
	selp.b32 	%r410, %r373, %r410, %p60;
	@%p59 bra 	$L__BB2_35;
	add.s32 	%r375, %r401, 2;
	ld.local.u32 	%r376, [%rd5+8];
	setp.gt.s32 	%p61, %r376, %r409;
	max.s32 	%r409, %r376, %r409;
	selp.b32 	%r410, %r375, %r410, %p61;
$L__BB2_35:
	setp.eq.s32 	%p64, %r409, 0;
	cvt.u64.u32 	%rd160, %r410;
$L__BB2_36:
	add.s32 	%r87, %r383, %r25;
	@%p64 bra 	$L__BB2_40;
	shl.b64 	%rd148, %rd160, 3;
	add.s64 	%rd149, %rd3, %rd148;
	ld.local.u64 	%rd8, [%rd149];
	shl.b64 	%rd150, %rd160, 2;
	add.s64 	%rd151, %rd2, %rd150;
	ld.local.s32 	%rd9, [%rd151];
	or.b64  	%rd152, %rd8, %rd9;
	and.b64  	%rd153, %rd152, -4294967296;
	setp.ne.s64 	%p62, %rd153, 0;
	@%p62 bra 	$L__BB2_39;
	cvt.u32.u64 	%r377, %rd9;
	cvt.u32.u64 	%r378, %rd8;
	div.u32 	%r379, %r378, %r377;
	cvt.u64.u32 	%rd10, %r379;
	cvt.u16.u64 	%rs22, %rd10;
	bra.uni 	$L__BB2_41;
$L__BB2_39:
	div.u64 	%rd11, %rd8, %rd9;
	cvt.u16.u64 	%rs22, %rd11;
	bra.uni 	$L__BB2_41;
$L__BB2_40:
	cvt.s64.s32 	%rd154, %r87;
	add.s64 	%rd155, %rd1, %rd154;
	ld.global.u8 	%rs22, [%rd155];
$L__BB2_41:
	cvt.s64.s32 	%rd156, %r87;
	add.s64 	%rd157, %rd4, %rd156;
	st.global.u8 	[%rd157], %rs22;
	add.s32 	%r383, %r383, 1;
	setp.ne.s32 	%p63, %r383, %r91;
	@%p63 bra 	$L__BB2_11;
$L__BB2_42:
	ret;

}


// ===== COMPILED SASS (sm_100) =====

	.target	sm_100

	.elftype	@"ET_EXEC"


//--------------------- .note.nv.tkinfo           --------------------------
	.section	.note.nv.tkinfo,"",@"SHT_NOTE"
	.sectionflags	@"SHF_NOTE_NV_TKINFO"
	.tkinfo
        /*0018*/ 	.word	0x00000002
        /*0030*/ 	.string	""
        /*0030*/ 	.string	"ptxas"
        /*0030*/ 	.string	"Cuda compilation tools, release 13.0, V13.0.88"
        /*0030*/ 	.string	"Build cuda_13.0.r13.0/compiler.36424714_0"
        /*0030*/ 	.string	"-arch sm_100 -m 64 "



//--------------------- .note.nv.cuinfo           --------------------------
	.section	.note.nv.cuinfo,"",@"SHT_NOTE"
	.sectionflags	@"SHF_NOTE_NV_CUINFO"
        /*0018*/ 	.short	0x0002
        /*001a*/ 	.short	0x0064
        /*001c*/ 	.short	0x0082
	.zero		2


//--------------------- .nv.info                  --------------------------
	.section	.nv.info,"",@"SHT_CUDA_INFO"
	.align	4


	//----- nvinfo : EIATTR_REGCOUNT
	.align		4
        /*0000*/ 	.byte	0x04, 0x2f
        /*0002*/ 	.short	(.L_2 - .L_1)
	.align		4
.L_1:
        /*0004*/ 	.word	index@(_Z23dilationKernelOptimizedPhS_iiii)
        /*0008*/ 	.word	0x0000001f


	//----- nvinfo : EIATTR_FRAME_SIZE
	.align		4
.L_2:
        /*000c*/ 	.byte	0x04, 0x11
        /*000e*/ 	.short	(.L_4 - .L_3)
	.align		4
.L_3:
        /*0010*/ 	.word	index@(_Z23dilationKernelOptimizedPhS_iiii)
        /*0014*/ 	.word	0x00000000


	//----- nvinfo : EIATTR_REGCOUNT
	.align		4
.L_4:
        /*0018*/ 	.byte	0x04, 0x2f
        /*001a*/ 	.short	(.L_6 - .L_5)
	.align		4
.L_5:
        /*001c*/ 	.word	index@(_Z10waveKernelPhS_iiiffff)
        /*0020*/ 	.word	0x0000001c


	//----- nvinfo : EIATTR_FRAME_SIZE
	.align		4
.L_6:
        /*0024*/ 	.byte	0x04, 0x11
        /*0026*/ 	.short	(.L_8 - .L_7)
	.align		4
.L_7:
        /*0028*/ 	.word	index@(_Z10waveKernelPhS_iiiffff)
        /*002c*/ 	.word	0x00000000


	//----- nvinfo : EIATTR_REGCOUNT
	.align		4
.L_8:
        /*0030*/ 	.byte	0x04, 0x2f
        /*0032*/ 	.short	(.L_10 - .L_9)
	.align		4
.L_9:
        /*0034*/ 	.word	index@(_Z26oilPaintingKernelOptimizedPhS_iiiii)
        /*0038*/ 	.word	0x00000020


	//----- nvinfo : EIATTR_FRAME_SIZE
	.align		4
.L_10:
        /*003c*/ 	.byte	0x04, 0x11
        /*003e*/ 	.short	(.L_12 - .L_11)
	.align		4
.L_11:
        /*0040*/ 	.word	index@($__internal_0_$__cuda_sm20_div_u64)
        /*0044*/ 	.word	0x00000c00


	//----- nvinfo : EIATTR_FRAME_SIZE
	.align		4
.L_12:
        /*0048*/ 	.byte	0x04, 0x11
        /*004a*/ 	.short	(.L_14 - .L_13)
	.align		4
.L_13:
        /*004c*/ 	.word	index@(_Z26oilPaintingKernelOptimizedPhS_iiiii)
        /*0050*/ 	.word	0x00000c00


	//----- nvinfo : EIATTR_MIN_STACK_SIZE
	.align		4
.L_14:
        /*0054*/ 	.byte	0x04, 0x12
        /*0056*/ 	.short	(.L_16 - .L_15)
	.align		4
.L_15:
        /*0058*/ 	.word	index@(_Z26oilPaintingKernelOptimizedPhS_iiiii)
        /*005c*/ 	.word	0x00000c00


	//----- nvinfo : EIATTR_MIN_STACK_SIZE
	.align		4
.L_16:
        /*0060*/ 	.byte	0x04, 0x12
        /*0062*/ 	.short	(.L_18 - .L_17)
	.align		4
.L_17:
        /*0064*/ 	.word	index@(_Z10waveKernelPhS_iiiffff)
        /*0068*/ 	.word	0x00000000


	//----- nvinfo : EIATTR_MIN_STACK_SIZE
	.align		4
.L_18:
        /*006c*/ 	.byte	0x04, 0x12
        /*006e*/ 	.short	(.L_20 - .L_19)
	.align		4
.L_19:
        /*0070*/ 	.word	index@(_Z23dilationKernelOptimizedPhS_iiii)
        /*0074*/ 	.word	0x00000000
.L_20:


//--------------------- .nv.compat                --------------------------
	.section	.nv.compat,"",@"SHT_CUDA_COMPAT_INFO"
	.align	4
        /*0000*/ 	.byte	0x02, 0x09, 0x00, 0x00, 0x02, 0x02, 0x01, 0x00, 0x02, 0x05, 0x05, 0x00, 0x03, 0x07, 0x01, 0x01
        /*0010*/ 	.byte	0x02, 0x03, 0x00, 0x00, 0x02, 0x06, 0x01, 0x00, 0x04, 0x0b, 0x08, 0x00, 0x01, 0x00, 0x00, 0x00
        /*0020*/ 	.byte	0x00, 0x00, 0x00, 0x00


//--------------------- .nv.info._Z26oilPaintingKernelOptimizedPhS_iiiii --------------------------
	.section	.nv.info._Z26oilPaintingKernelOptimizedPhS_iiiii,"",@"SHT_CUDA_INFO"
	.sectionflags	@""
	.align	4


	//----- nvinfo : EIATTR_CUDA_API_VERSION
	.align		4
        /*0000*/ 	.byte	0x04, 0x37
        /*0002*/ 	.short	(.L_22 - .L_21)
.L_21:
        /*0004*/ 	.word	0x00000082


	//----- nvinfo : EIATTR_KPARAM_INFO
	.align		4
.L_22:
        /*0008*/ 	.byte	0x04, 0x17
        /*000a*/ 	.short	(.L_24 - .L_23)
.L_23:
        /*000c*/ 	.word	0x00000000
        /*0010*/ 	.short	0x0006
        /*0012*/ 	.short	0x0020
        /*0014*/ 	.byte	0x00, 0xf0, 0x11, 0x00


	//----- nvinfo : EIATTR_KPARAM_INFO
	.align		4
.L_24:
        /*0018*/ 	.byte	0x04, 0x17
        /*001a*/ 	.short	(.L_26 - .L_25)
.L_25:
        /*001c*/ 	.word	0x00000000
        /*0020*/ 	.short	0x0005
        /*0022*/ 	.short	0x001c
        /*0024*/ 	.byte	0x00, 0xf0, 0x11, 0x00


	//----- nvinfo : EIATTR_KPARAM_INFO
	.align		4
.L_26:
        /*0028*/ 	.byte	0x04, 0x17
        /*002a*/ 	.short	(.L_28 - .L_27)
.L_27:
        /*002c*/ 	.word	0x00000000
        /*0030*/ 	.short	0x0004
        /*0032*/ 	.short	0x0018
        /*0034*/ 	.byte	0x00, 0xf0, 0x11, 0x00


	//----- nvinfo : EIATTR_KPARAM_INFO
	.align		4
.L_28:
        /*0038*/ 	.byte	0x04, 0x17
        /*003a*/ 	.short	(.L_30 - .L_29)
.L_29:
        /*003c*/ 	.word	0x00000000
        /*0040*/ 	.short	0x0003
        /*0042*/ 	.short	0x0014
        /*0044*/ 	.byte	0x00, 0xf0, 0x11, 0x00


	//----- nvinfo : EIATTR_KPARAM_INFO
	.align		4
.L_30:
        /*0048*/ 	.byte	0x04, 0x17
        /*004a*/ 	.short	(.L_32 - .L_31)
.L_31:
        /*004c*/ 	.word	0x00000000
        /*0050*/ 	.short	0x0002
        /*0052*/ 	.short	0x0010
        /*0054*/ 	.byte	0x00, 0xf0, 0x11, 0x00


	//----- nvinfo : EIATTR_KPARAM_INFO
	.align		4
.L_32:
        /*0058*/ 	.byte	0x04, 0x17
        /*005a*/ 	.short	(.L_34 - .L_33)
.L_33:
        /*005c*/ 	.word	0x00000000
        /*0060*/ 	.short	0x0001
        /*0062*/ 	.short	0x0008
        /*0064*/ 	.byte	0x00, 0xf5, 0x21, 0x00


	//----- nvinfo : EIATTR_KPARAM_INFO
	.align		4
.L_34:
        /*0068*/ 	.byte	0x04, 0x17
        /*006a*/ 	.short	(.L_36 - .L_35)
.L_35:
        /*006c*/ 	.word	0x00000000
        /*0070*/ 	.short	0x0000
        /*0072*/ 	.short	0x0000
        /*0074*/ 	.byte	0x00, 0xf5, 0x21, 0x00


	//----- nvinfo : EIATTR_SPARSE_MMA_MASK
	.align		4
.L_36:
        /*0078*/ 	.byte	0x03, 0x50
        /*007a*/ 	.short	0x0000


	//----- nvinfo : EIATTR_MAXREG_COUNT
	.align		4
        /*007c*/ 	.byte	0x03, 0x1b
        /*007e*/ 	.short	0x00ff


	//----- nvinfo : EIATTR_NUM_BARRIERS
	.align		4
        /*0080*/ 	.byte	0x02, 0x4c
        /*0082*/ 	.byte	0x01
	.zero		1


	//----- nvinfo : EIATTR_MERCURY_ISA_VERSION
	.align		4
        /*0084*/ 	.byte	0x03, 0x5f
        /*0086*/ 	.short	0x0101


	//----- nvinfo : EIATTR_VRC_CTA_INIT_COUNT
	.align		4
        /*0088*/ 	.byte	0x02, 0x4a
	.zero		1
	.zero		1


	//----- nvinfo : EIATTR_EXIT_INSTR_OFFSETS
	.align		4
        /*008c*/ 	.byte	0x04, 0x1c
        /*008e*/ 	.short	(.L_38 - .L_37)


	//   ....[0]....
.L_37:
        /*0090*/ 	.word	0x00000410


	//   ....[1]....
        /*0094*/ 	.word	0x00002e50


	//----- nvinfo : EIATTR_CRS_STACK_SIZE
	.align		4
.L_38:
        /*0098*/ 	.byte	0x04, 0x1e
        /*009a*/ 	.short	(.L_40 - .L_39)
.L_39:
        /*009c*/ 	.word	0x00000000


	//----- nvinfo : EIATTR_CBANK_PARAM_SIZE
	.align		4
.L_40:
        /*00a0*/ 	.byte	0x03, 0x19
        /*00a2*/ 	.short	0x0024


	//----- nvinfo : EIATTR_PARAM_CBANK
	.align		4
        /*00a4*/ 	.byte	0x04, 0x0a
        /*00a6*/ 	.short	(.L_42 - .L_41)
	.align		4
.L_41:
        /*00a8*/ 	.word	index@(.nv.constant0._Z26oilPaintingKernelOptimizedPhS_iiiii)
        /*00ac*/ 	.short	0x0380
        /*00ae*/ 	.short	0x0024


	//----- nvinfo : EIATTR_SW_WAR
	.align		4
.L_42:
        /*00b0*/ 	.byte	0x04, 0x36
        /*00b2*/ 	.short	(.L_44 - .L_43)
.L_43:
        /*00b4*/ 	.word	0x00000008
.L_44:


//--------------------- .nv.info._Z10waveKernelPhS_iiiffff --------------------------
	.section	.nv.info._Z10waveKernelPhS_iiiffff,"",@"SHT_CUDA_INFO"
	.sectionflags	@""
	.align	4


	//----- nvinfo : EIATTR_CUDA_API_VERSION
	.align		4
        /*0000*/ 	.byte	0x04, 0x37
        /*0002*/ 	.short	(.L_46 - .L_45)
.L_45:
        /*0004*/ 	.word	0x00000082


	//----- nvinfo : EIATTR_KPARAM_INFO
	.align		4
.L_46:
        /*0008*/ 	.byte	0x04, 0x17
        /*000a*/ 	.short	(.L_48 - .L_47)
.L_47:
        /*000c*/ 	.word	0x00000000
        /*0010*/ 	.short	0x0008
        /*0012*/ 	.short	0x0028
        /*0014*/ 	.byte	0x00, 0xf0, 0x11, 0x00


	//----- nvinfo : EIATTR_KPARAM_INFO
	.align		4
.L_48:
        /*0018*/ 	.byte	0x04, 0x17
        /*001a*/ 	.short	(.L_50 - .L_49)
.L_49:
        /*001c*/ 	.word	0x00000000
        /*0020*/ 	.short	0x0007
        /*0022*/ 	.short	0x0024
        /*0024*/ 	.byte	0x00, 0xf0, 0x11, 0x00


	//----- nvinfo : EIATTR_KPARAM_INFO
	.align		4
.L_50:
        /*0028*/ 	.byte	0x04, 0x17
        /*002a*/ 	.short	(.L_52 - .L_51)
.L_51:
        /*002c*/ 	.word	0x00000000
        /*0030*/ 	.short	0x0006
        /*0032*/ 	.short	0x0020
        /*0034*/ 	.byte	0x00, 0xf0, 0x11, 0x00


	//----- nvinfo : EIATTR_KPARAM_INFO
	.align		4
.L_52:
        /*0038*/ 	.byte	0x04, 0x17
        /*003a*/ 	.short	(.L_54 - .L_53)
.L_53:
        /*003c*/ 	.word	0x00000000
        /*0040*/ 	.short	0x0005
        /*0042*/ 	.short	0x001c
        /*0044*/ 	.byte	0x00, 0xf0, 0x11, 0x00


	//----- nvinfo : EIATTR_KPARAM_INFO
	.align		4
.L_54:
        /*0048*/ 	.byte	0x04, 0x17
        /*004a*/ 	.short	(.L_56 - .L_55)
.L_55:
        /*004c*/ 	.word	0x00000000
        /*0050*/ 	.short	0x0004
        /*0052*/ 	.short	0x0018
        /*0054*/ 	.byte	0x00, 0xf0, 0x11, 0x00


	//----- nvinfo : EIATTR_KPARAM_INFO
	.align		4
.L_56:
        /*0058*/ 	.byte	0x04, 0x17
        /*005a*/ 	.short	(.L_58 - .L_57)
.L_57:
        /*005c*/ 	.word	0x00000000
        /*0060*/ 	.short	0x0003
        /*0062*/ 	.short	0x0014
        /*0064*/ 	.byte	0x00, 0xf0, 0x11, 0x00


	//----- nvinfo : EIATTR_KPARAM_INFO
	.align		4
.L_58:
        /*0068*/ 	.byte	0x04, 0x17
        /*006a*/ 	.short	(.L_60 - .L_59)
.L_59:
        /*006c*/ 	.word	0x00000000
        /*0070*/ 	.short	0x0002
        /*0072*/ 	.short	0x0010
        /*0074*/ 	.byte	0x00, 0xf0, 0x11, 0x00


	//----- nvinfo : EIATTR_KPARAM_INFO
	.align		4
.L_60:
        /*0078*/ 	.byte	0x04, 0x17
        /*007a*/ 	.short	(.L_62 - .L_61)
.L_61:
        /*007c*/ 	.word	0x00000000
        /*0080*/ 	.short	0x0001
        /*0082*/ 	.short	0x0008
        /*0084*/ 	.byte	0x00, 0xf5, 0x21, 0x00


	//----- nvinfo : EIATTR_KPARAM_INFO
	.align		4
.L_62:
        /*0088*/ 	.byte	0x04, 0x17
        /*008a*/ 	.short	(.L_64 - .L_63)
.L_63:
        /*008c*/ 	.word	0x00000000
        /*0090*/ 	.short	0x0000
        /*0092*/ 	.short	0x0000
        /*0094*/ 	.byte	0x00, 0xf5, 0x21, 0x00


	//----- nvinfo : EIATTR_SPARSE_MMA_MASK
	.align		4
.L_64:
        /*0098*/ 	.byte	0x03, 0x50
        /*009a*/ 	.short	0x0000


	//----- nvinfo : EIATTR_MAXREG_COUNT
	.align		4
        /*009c*/ 	.byte	0x03, 0x1b
        /*009e*/ 	.short	0x00ff


	//----- nvinfo : EIATTR_MERCURY_ISA_VERSION
	.align		4
        /*00a0*/ 	.byte	0x03, 0x5f
        /*00a2*/ 	.short	0x0101


	//----- nvinfo : EIATTR_VRC_CTA_INIT_COUNT
	.align		4
        /*00a4*/ 	.byte	0x02, 0x4a
	.zero		1
	.zero		1


	//----- nvinfo : EIATTR_EXIT_INSTR_OFFSETS
	.align		4
        /*00a8*/ 	.byte	0x04, 0x1c
        /*00aa*/ 	.short	(.L_66 - .L_65)


	//   ....[0]....
.L_65:
        /*00ac*/ 	.word	0x000000a0


	//   ....[1]....
        /*00b0*/ 	.word	0x00001540


	//----- nvinfo : EIATTR_CRS_STACK_SIZE
	.align		4
.L_66:
        /*00b4*/ 	.byte	0x04, 0x1e
        /*00b6*/ 	.short	(.L_68 - .L_67)
.L_67:
        /*00b8*/ 	.word	0x00000000


	//----- nvinfo : EIATTR_CBANK_PARAM_SIZE
	.align		4
.L_68:
        /*00bc*/ 	.byte	0x03, 0x19
        /*00be*/ 	.short	0x002c


	//----- nvinfo : EIATTR_PARAM_CBANK
	.align		4
        /*00c0*/ 	.byte	0x04, 0x0a
        /*00c2*/ 	.short	(.L_70 - .L_69)
	.align		4
.L_69:
        /*00c4*/ 	.word	index@(.nv.constant0._Z10waveKernelPhS_iiiffff)
        /*00c8*/ 	.short	0x0380
        /*00ca*/ 	.short	0x002c


	//----- nvinfo : EIATTR_SW_WAR
	.align		4
.L_70:
        /*00cc*/ 	.byte	0x04, 0x36
        /*00ce*/ 	.short	(.L_72 - .L_71)
.L_71:
        /*00d0*/ 	.word	0x00000008
.L_72:


//--------------------- .nv.info._Z23dilationKernelOptimizedPhS_iiii --------------------------
	.section	.nv.info._Z23dilationKernelOptimizedPhS_iiii,"",@"SHT_CUDA_INFO"
	.sectionflags	@""
	.align	4


	//----- nvinfo : EIATTR_CUDA_API_VERSION
	.align		4
        /*0000*/ 	.byte	0x04, 0x37
        /*0002*/ 	.short	(.L_74 - .L_73)
.L_73:
        /*0004*/ 	.word	0x00000082


	//----- nvinfo : EIATTR_KPARAM_INFO
	.align		4
.L_74:
        /*0008*/ 	.byte	0x04, 0x17
        /*000a*/ 	.short	(.L_76 - .L_75)
.L_75:
        /*000c*/ 	.word	0x00000000
        /*0010*/ 	.short	0x0005
        /*0012*/ 	.short	0x001c
        /*0014*/ 	.byte	0x00, 0xf0, 0x11, 0x00


	//----- nvinfo : EIATTR_KPARAM_INFO
	.align		4
.L_76:
        /*0018*/ 	.byte	0x04, 0x17
        /*001a*/ 	.short	(.L_78 - .L_77)
.L_77:
        /*001c*/ 	.word	0x00000000
        /*0020*/ 	.short	0x0004
        /*0022*/ 	.short	0x0018
        /*0024*/ 	.byte	0x00, 0xf0, 0x11, 0x00


	//----- nvinfo : EIATTR_KPARAM_INFO
	.align		4
.L_78:
        /*0028*/ 	.byte	0x04, 0x17
        /*002a*/ 	.short	(.L_80 - .L_79)
.L_79:
        /*002c*/ 	.word	0x00000000
        /*0030*/ 	.short	0x0003
        /*0032*/ 	.short	0x0014
        /*0034*/ 	.byte	0x00, 0xf0, 0x11, 0x00


	//----- nvinfo : EIATTR_KPARAM_INFO
	.align		4
.L_80:
        /*0038*/ 	.byte	0x04, 0x17
        /*003a*/ 	.short	(.L_82 - .L_81)
.L_81:
        /*003c*/ 	.word	0x00000000
        /*0040*/ 	.short	0x0002
        /*0042*/ 	.short	0x0010
        /*0044*/ 	.byte	0x00, 0xf0, 0x11, 0x00


	//----- nvinfo : EIATTR_KPARAM_INFO
	.align		4
.L_82:
        /*0048*/ 	.byte	0x04, 0x17
        /*004a*/ 	.short	(.L_84 - .L_83)
.L_83:
        /*004c*/ 	.word	0x00000000
        /*0050*/ 	.short	0x0001
        /*0052*/ 	.short	0x0008
        /*0054*/ 	.byte	0x00, 0xf5, 0x21, 0x00


	//----- nvinfo : EIATTR_KPARAM_INFO
	.align		4
.L_84:
        /*0058*/ 	.byte	0x04, 0x17
        /*005a*/ 	.short	(.L_86 - .L_85)
.L_85:
        /*005c*/ 	.word	0x00000000
        /*0060*/ 	.short	0x0000
        /*0062*/ 	.short	0x0000
        /*0064*/ 	.byte	0x00, 0xf5, 0x21, 0x00


	//----- nvinfo : EIATTR_SPARSE_MMA_MASK
	.align		4
.L_86:
        /*0068*/ 	.byte	0x03, 0x50
        /*006a*/ 	.short	0x0000


	//----- nvinfo : EIATTR_MAXREG_COUNT
	.align		4
        /*006c*/ 	.byte	0x03, 0x1b
        /*006e*/ 	.short	0x00ff


	//----- nvinfo : EIATTR_NUM_BARRIERS
	.align		4
        /*0070*/ 	.byte	0x02, 0x4c
        /*0072*/ 	.byte	0x01
	.zero		1


	//----- nvinfo : EIATTR_MERCURY_ISA_VERSION
	.align		4
        /*0074*/ 	.byte	0x03, 0x5f
        /*0076*/ 	.short	0x0101


	//----- nvinfo : EIATTR_VRC_CTA_INIT_COUNT
	.align		4
        /*0078*/ 	.byte	0x02, 0x4a
	.zero		1
	.zero		1


	//----- nvinfo : EIATTR_EXIT_INSTR_OFFSETS
	.align		4
        /*007c*/ 	.byte	0x04, 0x1c
        /*007e*/ 	.short	(.L_88 - .L_87)


	//   ....[0]....
.L_87:
        /*0080*/ 	.word	0x00000400


	//   ....[1]....
        /*0084*/ 	.word	0x000005f0


	//   ....[2]....
        /*0088*/ 	.word	0x000006d0


	//   ....[3]....
        /*008c*/ 	.word	0x00000790


	//   ....[4]....
        /*0090*/ 	.word	0x000007f0


	//   ....[5]....
        /*0094*/ 	.word	0x00000ea0


	//----- nvinfo : EIATTR_CRS_STACK_SIZE
	.align		4
.L_88:
        /*0098*/ 	.byte	0x04, 0x1e
        /*009a*/ 	.short	(.L_90 - .L_89)
.L_89:
        /*009c*/ 	.word	0x00000000


	//----- nvinfo : EIATTR_CBANK_PARAM_SIZE
	.align		4
.L_90:
        /*00a0*/ 	.byte	0x03, 0x19
        /*00a2*/ 	.short	0x0020


	//----- nvinfo : EIATTR_PARAM_CBANK
	.align		4
        /*00a4*/ 	.byte	0x04, 0x0a
        /*00a6*/ 	.short	(.L_92 - .L_91)
	.align		4
.L_91:
        /*00a8*/ 	.word	index@(.nv.constant0._Z23dilationKernelOptimizedPhS_iiii)
        /*00ac*/ 	.short	0x0380
        /*00ae*/ 	.short	0x0020


	//----- nvinfo : EIATTR_SW_WAR
	.align		4
.L_92:
        /*00b0*/ 	.byte	0x04, 0x36
        /*00b2*/ 	.short	(.L_94 - .L_93)
.L_93:
        /*00b4*/ 	.word	0x00000008
.L_94:


//--------------------- .nv.callgraph             --------------------------
	.section	.nv.callgraph,"",@"SHT_CUDA_CALLGRAPH"
	.align	4
	.sectionentsize	8
	.align		4
        /*0000*/ 	.word	0x00000000
	.align		4
        /*0004*/ 	.word	0xffffffff
	.align		4
        /*0008*/ 	.word	0x00000000
	.align		4
        /*000c*/ 	.word	0xfffffffe
	.align		4
        /*0010*/ 	.word	0x00000000
	.align		4
        /*0014*/ 	.word	0xfffffffd
	.align		4
        /*0018*/ 	.word	0x00000000
	.align		4
        /*001c*/ 	.word	0xfffffffc


//--------------------- .nv.constant4             --------------------------
	.section	.nv.constant4,"a",@progbits
	.align	8
	.align		8
.nv.constant4:
        /*0000*/ 	.dword	__cudart_i2opi_f


//--------------------- .text._Z26oilPaintingKernelOptimizedPhS_iiiii --------------------------
	.section	.text._Z26oilPaintingKernelOptimizedPhS_iiiii,"ax",@progbits
	.align	128
        .global         _Z26oilPaintingKernelOptimizedPhS_iiiii
        .type           _Z26oilPaintingKernelOptimizedPhS_iiiii,@function
        .size           _Z26oilPaintingKernelOptimizedPhS_iiiii,(.L_x_57 - _Z26oilPaintingKernelOptimizedPhS_iiiii)
        .other          _Z26oilPaintingKernelOptimizedPhS_iiiii,@"STO_CUDA_ENTRY STV_DEFAULT"
_Z26oilPaintingKernelOptimizedPhS_iiiii:
.text._Z26oilPaintingKernelOptimizedPhS_iiiii:
[----:B------:R-:W0:Y:S01]  /*0000*/  LDC R1, c[0x0][0x37c] ;  /* 0x0000df00ff017b82 */ /* 0x000e220000000800 */
[----:B------:R-:W1:Y:S01]  /*0010*/  LDCU.64 UR10, c[0x0][0x398] ;  /* 0x00007300ff0a77ac */ /* 0x000e620008000a00 */
[----:B------:R-:W2:Y:S01]  /*0020*/  S2R R26, SR_TID.X ;  /* 0x00000000001a7919 */ /* 0x000ea20000002100 */
[----:B0-----:R-:W-:Y:S01]  /*0030*/  VIADD R1, R1, 0xfffff400 ;  /* 0xfffff40001017836 */ /* 0x001fe20000000000 */
[----:B------:R-:W0:Y:S01]  /*0040*/  LDCU.64 UR12, c[0x0][0x358] ;  /* 0x00006b00ff0c77ac */ /* 0x000e220008000a00 */
[----:B------:R-:W3:Y:S01]  /*0050*/  S2R R27, SR_TID.Y ;  /* 0x00000000001b7919 */ /* 0x000ee20000002200 */
[----:B------:R-:W2:Y:S01]  /*0060*/  S2R R5, SR_CTAID.X ;  /* 0x0000000000057919 */ /* 0x000ea20000002500 */
[----:B------:R-:W3:Y:S01]  /*0070*/  S2R R4, SR_CTAID.Y ;  /* 0x0000000000047919 */ /* 0x000ee20000002600 */
[----:B-1----:R-:W-:Y:S01]  /*0080*/  IMAD.U32 R3, RZ, RZ, UR10 ;  /* 0x0000000aff037e24 */ /* 0x002fe2000f8e00ff */
[----:B------:R-:W-:-:S04]  /*0090*/  USHF.L.U32 UR9, UR11, 0x1, URZ ;  /* 0x000000010b097899 */ /* 0x000fc800080006ff */
[----:B------:R-:W-:Y:S01]  /*00a0*/  ISETP.GE.AND P0, PT, R3, 0x1, PT ;  /* 0x000000010300780c */ /* 0x000fe20003f06270 */
[----:B------:R-:W-:Y:S01]  /*00b0*/  UIADD3 UR10, UPT, UPT, UR9, 0x10, URZ ;  /* 0x00000010090a7890 */ /* 0x000fe2000fffe0ff */
[----:B--2---:R-:W-:Y:S02]  /*00c0*/  IMAD R0, R5, 0x10, R26 ;  /* 0x0000001005007824 */ /* 0x004fe400078e021a */
[----:B---3--:R-:W-:-:S09]  /*00d0*/  IMAD R25, R4, 0x10, R27 ;  /* 0x0000001004197824 */ /* 0x008fd200078e021b */
[----:B0-----:R-:W-:Y:S05]  /*00e0*/  @!P0 BRA `(.L_x_0) ;  /* 0x0000000000b48947 */ /* 0x001fea0003800000 */
[----:B------:R-:W0:Y:S01]  /*00f0*/  LDCU.64 UR6, c[0x0][0x390] ;  /* 0x00007200ff0677ac */ /* 0x000e220008000a00 */
[----:B------:R-:W-:Y:S01]  /*0100*/  LEA R4, R4, -UR11, 0x4 ;  /* 0x8000000b04047c11 */ /* 0x000fe2000f8e20ff */
[----:B------:R-:W-:Y:S01]  /*0110*/  IMAD.MOV.U32 R6, RZ, RZ, RZ ;  /* 0x000000ffff067224 */ /* 0x000fe200078e00ff */
[----:B------:R-:W-:Y:S01]  /*0120*/  LEA R5, R5, -UR11, 0x4 ;  /* 0x8000000b05057c11 */ /* 0x000fe2000f8e20ff */
[----:B0-----:R-:W-:Y:S02]  /*0130*/  UIADD3 UR4, UPT, UPT, UR7, -0x1, URZ ;  /* 0xffffffff07047890 */ /* 0x001fe4000fffe0ff */
[----:B------:R-:W-:-:S12]  /*0140*/  UIADD3 UR5, UPT, UPT, UR6, -0x1, URZ ;  /* 0xffffffff06057890 */ /* 0x000fd8000fffe0ff */
.L_x_7:
[----:B------:R-:W-:Y:S01]  /*0150*/  ISETP.GE.AND P0, PT, R27, UR10, PT ;  /* 0x0000000a1b007c0c */ /* 0x000fe2000bf06270 */
[----:B------:R-:W0:Y:S01]  /*0160*/  LDCU UR11, c[0x0][0x398] ;  /* 0x00007300ff0b77ac */ /* 0x000e220008000800 */
[----:B------:R-:W-:Y:S01]  /*0170*/  BSSY.RECONVERGENT B0, `(.L_x_1) ;  /* 0x0000020000007945 */ /* 0x000fe20003800200 */
[----:B------:R-:W1:Y:S01]  /*0180*/  LDCU UR8, c[0x0][0x390] ;  /* 0x00007200ff0877ac */ /* 0x000e620008000800 */
[----:B------:R-:W2:Y:S09]  /*0190*/  LDCU.64 UR6, c[0x0][0x380] ;  /* 0x00007000ff0677ac */ /* 0x000eb20008000a00 */
[----:B---3--:R-:W-:Y:S05]  /*01a0*/  @P0 BRA `(.L_x_2) ;  /* 0x0000000000700947 */ /* 0x008fea0003800000 */
[----:B------:R-:W-:Y:S02]  /*01b0*/  IMAD R12, R6, UR10, RZ ;  /* 0x0000000a060c7c24 */ /* 0x000fe4000f8e02ff */
[----:B------:R-:W-:-:S07]  /*01c0*/  IMAD.MOV.U32 R3, RZ, RZ, R27 ;  /* 0x000000ffff037224 */ /* 0x000fce00078e001b */
.L_x_6:
[----:B------:R-:W-:Y:S01]  /*01d0*/  ISETP.GE.AND P0, PT, R26, UR10, PT ;  /* 0x0000000a1a007c0c */ /* 0x000fe2000bf06270 */
[----:B------:R-:W-:Y:S01]  /*01e0*/  BSSY.RECONVERGENT B1, `(.L_x_3) ;  /* 0x0000016000017945 */ /* 0x000fe20003800200 */
[C---:B------:R-:W-:Y:S01]  /*01f0*/  ISETP.GE.AND P1, PT, R3.reuse, UR9, PT ;  /* 0x0000000903007c0c */ /* 0x040fe2000bf26270 */
[----:B------:R-:W-:-:S10]  /*0200*/  VIADD R10, R3, 0x10 ;  /* 0x00000010030a7836 */ /* 0x000fd40000000000 */
[----:B---3--:R-:W-:Y:S05]  /*0210*/  @P0 BRA `(.L_x_4) ;  /* 0x0000000000480947 */ /* 0x008fea0003800000 */
[----:B------:R-:W3:Y:S01]  /*0220*/  S2R R8, SR_CgaCtaId ;  /* 0x0000000000087919 */ /* 0x000ee20000008800 */
[----:B------:R-:W-:Y:S01]  /*0230*/  MOV R7, 0x400 ;  /* 0x0000040000077802 */ /* 0x000fe20000000f00 */
[----:B------:R-:W-:Y:S01]  /*0240*/  IMAD.IADD R2, R12, 0x1, R3 ;  /* 0x000000010c027824 */ /* 0x000fe200078e0203 */
[----:B------:R-:W-:-:S03]  /*0250*/  VIADDMNMX.RELU R11, R4, R3, UR4, PT ;  /* 0x00000004040b7e46 */ /* 0x000fc6000b801103 */
[----:B------:R-:W-:Y:S01]  /*0260*/  IMAD R13, R2, UR10, RZ ;  /* 0x0000000a020d7c24 */ /* 0x000fe2000f8e02ff */
[----:B---3--:R-:W-:Y:S01]  /*0270*/  LEA R7, R8, R7, 0x18 ;  /* 0x0000000708077211 */ /* 0x008fe200078ec0ff */
[----:B------:R-:W-:-:S07]  /*0280*/  IMAD.MOV.U32 R8, RZ, RZ, R26 ;  /* 0x000000ffff087224 */ /* 0x000fce00078e001a */
.L_x_5:
[----:B---3--:R-:W-:-:S05]  /*0290*/  VIADDMNMX.RELU R2, R5, R8, UR5, PT ;  /* 0x0000000505027e46 */ /* 0x008fca000b801108 */
[----:B-1----:R-:W-:-:S04]  /*02a0*/  IMAD R3, R11, UR8, R2 ;  /* 0x000000080b037c24 */ /* 0x002fc8000f8e0202 */
[----:B0-----:R-:W-:-:S05]  /*02b0*/  IMAD R3, R3, UR11, R6 ;  /* 0x0000000b03037c24 */ /* 0x001fca000f8e0206 */
[----:B--2---:R-:W-:-:S04]  /*02c0*/  IADD3 R2, P0, PT, R3, UR6, RZ ;  /* 0x0000000603027c10 */ /* 0x004fc8000ff1e0ff */
[----:B------:R-:W-:-:S05]  /*02d0*/  LEA.HI.X.SX32 R3, R3, UR7, 0x1, P0 ;  /* 0x0000000703037c11 */ /* 0x000fca00080f0eff */
[----:B------:R-:W2:Y:S01]  /*02e0*/  LDG.E.U8 R2, desc[UR12][R2.64] ;  /* 0x0000000c02027981 */ /* 0x000ea2000c1e1100 */
[----:B------:R-:W-:Y:S02]  /*02f0*/  IADD3 R9, PT, PT, R7, R8, R13 ;  /* 0x0000000807097210 */ /* 0x000fe40007ffe00d */
[C---:B------:R-:W-:Y:S01]  /*0300*/  ISETP.GE.AND P0, PT, R8.reuse, UR9, PT ;  /* 0x0000000908007c0c */ /* 0x040fe2000bf06270 */
[----:B------:R-:W-:Y:S02]  /*0310*/  VIADD R8, R8, 0x10 ;  /* 0x0000001008087836 */ /* 0x000fe40000000000 */
[----:B--2---:R3:W-:Y:S10]  /*0320*/  STS.U8 [R9], R2 ;  /* 0x0000000209007388 */ /* 0x0047f40000000000 */
[----:B------:R-:W-:Y:S05]  /*0330*/  @!P0 BRA `(.L_x_5) ;  /* 0xfffffffc00d48947 */ /* 0x000fea000383ffff */
.L_x_4:
[----:B012---:R-:W-:Y:S05]  /*0340*/  BSYNC.RECONVERGENT B1 ;  /* 0x0000000000017941 */ /* 0x007fea0003800200 */
.L_x_3:
[----:B------:R-:W-:Y:S01]  /*0350*/  IMAD.MOV.U32 R3, RZ, RZ, R10 ;  /* 0x000000ffff037224 */ /* 0x000fe200078e000a */
[----:B------:R-:W-:Y:S06]  /*0360*/  @!P1 BRA `(.L_x_6) ;  /* 0xfffffffc00989947 */ /* 0x000fec000383ffff */
.L_x_2:
[----:B012---:R-:W-:Y:S05]  /*0370*/  BSYNC.RECONVERGENT B0 ;  /* 0x0000000000007941 */ /* 0x007fea0003800200 */
.L_x_1:
[----:B------:R-:W0:Y:S01]  /*0380*/  LDC R3, c[0x0][0x398] ;  /* 0x0000e600ff037b82 */ /* 0x000e220000000800 */
[----:B------:R-:W-:-:S05]  /*0390*/  VIADD R6, R6, 0x1 ;  /* 0x0000000106067836 */ /* 0x000fca0000000000 */
[----:B0-----:R-:W-:-:S13]  /*03a0*/  ISETP.NE.AND P0, PT, R6, R3, PT ;  /* 0x000000030600720c */ /* 0x001fda0003f05270 */
[----:B------:R-:W-:Y:S05]  /*03b0*/  @P0 BRA `(.L_x_7) ;  /* 0xfffffffc00640947 */ /* 0x000fea000383ffff */
.L_x_0:
[----:B------:R-:W0:Y:S01]  /*03c0*/  LDCU.64 UR6, c[0x0][0x390] ;  /* 0x00007200ff0677ac */ /* 0x000e220008000a00 */
[----:B------:R-:W-:Y:S01]  /*03d0*/  BAR.SYNC.DEFER_BLOCKING 0x0 ;  /* 0x0000000000007b1d */ /* 0x000fe20000010000 */
[----:B0-----:R-:W-:-:S04]  /*03e0*/  ISETP.GE.AND P0, PT, R25, UR7, PT ;  /* 0x0000000719007c0c */ /* 0x001fc8000bf06270 */
[----:B------:R-:W-:-:S04]  /*03f0*/  ISETP.GE.OR P0, PT, R0, UR6, P0 ;  /* 0x0000000600007c0c */ /* 0x000fc80008706670 */
[----:B------:R-:W-:-:S13]  /*0400*/  ISETP.LT.OR P0, PT, R3, 0x1, P0 ;  /* 0x000000010300780c */ /* 0x000fda0000701670 */
[----:B------:R-:W-:Y:S05]  /*0410*/  @P0 EXIT ;  /* 0x000000000000094d */ /* 0x000fea0003800000 */
[----:B------:R-:W0:Y:S01]  /*0420*/  S2R R3, SR_CgaCtaId ;  /* 0x0000000000037919 */ /* 0x000e220000008800 */
[----:B------:R-:W1:Y:S01]  /*0430*/  LDC R20, c[0x0][0x3a0] ;  /* 0x0000e800ff147b82 */ /* 0x000e620000000800 */
[----:B------:R-:W2:Y:S01]  /*0440*/  LDCU UR5, c[0x0][0x39c] ;  /* 0x00007380ff0577ac */ /* 0x000ea20008000800 */
[----:B---3--:R-:W-:Y:S01]  /*0450*/  MOV R2, 0x400 ;  /* 0x0000040000027802 */ /* 0x008fe20000000f00 */
[----:B------:R-:W-:Y:S01]  /*0460*/  IMAD R25, R25, UR6, R0 ;  /* 0x0000000619197c24 */ /* 0x000fe2000f8e0200 */
[----:B------:R-:W-:Y:S01]  /*0470*/  UIADD3 UR4, UPT, UPT, UR9, 0x1, URZ ;  /* 0x0000000109047890 */ /* 0x000fe2000fffe0ff */
[----:B------:R-:W-:Y:S01]  /*0480*/  IMAD.MOV.U32 R0, RZ, RZ, RZ ;  /* 0x000000ffff007224 */ /* 0x000fe200078e00ff */
[----:B------:R-:W-:Y:S02]  /*0490*/  ULOP3.LUT UR11, UR9, 0x6, URZ, 0xc0, !UPT ;  /* 0x00000006090b7892 */ /* 0x000fe4000f8ec0ff */
[----:B------:R-:W-:-:S04]  /*04a0*/  ULOP3.LUT UR4, UR4, 0xfffffff8, URZ, 0xc0, !UPT ;  /* 0xfffffff804047892 */ /* 0x000fc8000f8ec0ff */
[----:B------:R-:W-:Y:S01]  /*04b0*/  UIADD3 UR7, UPT, UPT, -UR4, URZ, URZ ;  /* 0x000000ff04077290 */ /* 0x000fe2000fffe1ff */
[----:B--2---:R-:W-:Y:S01]  /*04c0*/  VIADD R27, R27, UR5 ;  /* 0x000000051b1b7c36 */ /* 0x004fe20008000000 */
[----:B------:R-:W-:Y:S01]  /*04d0*/  UIADD3 UR8, UPT, UPT, -UR5, URZ, URZ ;  /* 0x000000ff05087290 */ /* 0x000fe2000fffe1ff */
[C---:B-1----:R-:W-:Y:S02]  /*04e0*/  LOP3.LUT R24, R20.reuse, 0xf, RZ, 0xc0, !PT ;  /* 0x0000000f14187812 */ /* 0x042fe400078ec0ff */
[C---:B------:R-:W-:Y:S02]  /*04f0*/  LOP3.LUT R23, R20.reuse, 0x7, RZ, 0xc0, !PT ;  /* 0x0000000714177812 */ /* 0x040fe400078ec0ff */
[C---:B------:R-:W-:Y:S02]  /*0500*/  LOP3.LUT R22, R20.reuse, 0x7ffffff0, RZ, 0xc0, !PT ;  /* 0x7ffffff014167812 */ /* 0x040fe400078ec0ff */
[----:B------:R-:W-:Y:S02]  /*0510*/  LOP3.LUT R20, R20, 0x3, RZ, 0xc0, !PT ;  /* 0x0000000314147812 */ /* 0x000fe400078ec0ff */
[----:B0-----:R-:W-:Y:S01]  /*0520*/  LEA R3, R3, R2, 0x18 ;  /* 0x0000000203037211 */ /* 0x001fe200078ec0ff */
[----:B------:R-:W-:-:S03]  /*0530*/  VIADD R2, R1, 0x400 ;  /* 0x0000040001027836 */ /* 0x000fc60000000000 */
[C---:B------:R-:W-:Y:S01]  /*0540*/  IADD3 R3, PT, PT, R26.reuse, 0x3, R3 ;  /* 0x000000031a037810 */ /* 0x040fe20007ffe003 */
[----:B------:R-:W-:-:S07]  /*0550*/  VIADD R26, R26, UR5 ;  /* 0x000000051a1a7c36 */ /* 0x000fce0008000000 */
.L_x_24:
[----:B------:R-:W0:Y:S01]  /*0560*/  LDCU UR4, c[0x0][0x39c] ;  /* 0x00007380ff0477ac */ /* 0x000e220008000800 */
[----:B-1----:R1:W-:Y:S04]  /*0570*/  STL.128 [R1], RZ ;  /* 0x000000ff01007387 */ /* 0x0023e80000100c00 */
[----:B------:R1:W-:Y:S04]  /*0580*/  STL.128 [R1+0x10], RZ ;  /* 0x000010ff01007387 */ /* 0x0003e80000100c00 */
[----:B------:R1:W-:Y:S04]  /*0590*/  STL.128 [R1+0x20], RZ ;  /* 0x000020ff01007387 */ /* 0x0003e80000100c00 */
[----:B------:R1:W-:Y:S04]  /*05a0*/  STL.128 [R1+0x30], RZ ;  /* 0x000030ff01007387 */ /* 0x0003e80000100c00 */
[----:B------:R1:W-:Y:S01]  /*05b0*/  STL.128 [R1+0x40], RZ ;  /* 0x000040ff01007387 */ /* 0x0003e20000100c00 */
[----:B0-----:R-:W-:-:S03]  /*05c0*/  UIADD3 UR5, UPT, UPT, -UR4, URZ, URZ ;  /* 0x000000ff04057290 */ /* 0x001fc6000fffe1ff */
[----:B------:R1:W-:Y:S01]  /*05d0*/  STL.128 [R1+0x50], RZ ;  /* 0x000050ff01007387 */ /* 0x0003e20000100c00 */
[----:B------:R-:W-:-:S03]  /*05e0*/  UISETP.GE.AND UP0, UPT, UR4, UR5, UPT ;  /* 0x000000050400728c */ /* 0x000fc6000bf06270 */
[----:B------:R1:W-:Y:S04]  /*05f0*/  STL.128 [R1+0x60], RZ ;  /* 0x000060ff01007387 */ /* 0x0003e80000100c00 */
        /* <DEDUP_REMOVED lines=184> */
[----:B------:R1:W-:Y:S01]  /*1180*/  STL.128 [R1+0xbf0], RZ ;  /* 0x000bf0ff01007387 */ /* 0x0003e20000100c00 */
[----:B------:R-:W-:Y:S05]  /*1190*/  BRA.U !UP0, `(.L_x_8) ;  /* 0x0000001108307547 */ /* 0x000fea000b800000 */
[----:B------:R-:W-:Y:S01]  /*11a0*/  IMAD R4, R0, UR10, R27 ;  /* 0x0000000a00047c24 */ /* 0x000fe2000f8e021b */
[----:B------:R-:W-:Y:S01]  /*11b0*/  UISETP.GE.U32.AND UP0, UPT, UR11, 0x3, UPT ;  /* 0x000000030b00788c */ /* 0x000fe2000bf06070 */
[----:B------:R-:W-:-:S10]  /*11c0*/  UMOV UR4, UR8 ;  /* 0x0000000800047c82 */ /* 0x000fd40008000000 */
.L_x_13:
[----:B------:R-:W-:Y:S01]  /*11d0*/  UISETP.GE.U32.AND UP1, UPT, UR9, 0x7, UPT ;  /* 0x000000070900788c */ /* 0x000fe2000bf26070 */
[----:B------:R-:W-:Y:S01]  /*11e0*/  VIADD R5, R4, UR4 ;  /* 0x0000000404057c36 */ /* 0x000fe20008000000 */
[----:B------:R-:W-:-:S03]  /*11f0*/  UMOV UR5, UR8 ;  /* 0x0000000800057c82 */ /* 0x000fc60008000000 */
[----:B------:R-:W-:-:S04]  /*1200*/  IMAD R10, R5, UR10, RZ ;  /* 0x0000000a050a7c24 */ /* 0x000fc8000f8e02ff */
[----:B------:R-:W-:Y:S01]  /*1210*/  IMAD.IADD R5, R26, 0x1, R10 ;  /* 0x000000011a057824 */ /* 0x000fe200078e020a */
[----:B0-----:R-:W-:Y:S06]  /*1220*/  BRA.U !UP1, `(.L_x_9) ;  /* 0x0000000909047547 */ /* 0x001fec000b800000 */
[----:B------:R-:W-:Y:S01]  /*1230*/  IMAD.IADD R10, R3, 0x1, R10 ;  /* 0x00000001030a7824 */ /* 0x000fe200078e020a */
[----:B------:R-:W0:Y:S01]  /*1240*/  LDCU UR14, c[0x0][0x3a0] ;  /* 0x00007400ff0e77ac */ /* 0x000e220008000800 */
[----:B------:R-:W-:Y:S01]  /*1250*/  UMOV UR6, UR7 ;  /* 0x0000000700067c82 */ /* 0x000fe20008000000 */
[----:B------:R-:W-:-:S05]  /*1260*/  UMOV UR5, UR8 ;  /* 0x0000000800057c82 */ /* 0x000fca0008000000 */
.L_x_10:
[----:B--2---:R-:W0:Y:S04]  /*1270*/  LDS.U8 R8, [R10+-0x3] ;  /* 0xfffffd000a087984 */ /* 0x004e280000000000 */
[----:B------:R-:W2:Y:S01]  /*1280*/  LDS.U8 R11, [R10+-0x2] ;  /* 0xfffffe000a0b7984 */ /* 0x000ea20000000000 */
[----:B0-----:R-:W-:-:S05]  /*1290*/  IMAD R6, R8, UR14, RZ ;  /* 0x0000000e08067c24 */ /* 0x001fca000f8e02ff */
[----:B------:R-:W-:-:S04]  /*12a0*/  SHF.R.S32.HI R7, RZ, 0x1f, R6 ;  /* 0x0000001fff077819 */ /* 0x000fc80000011406 */
[----:B------:R-:W-:-:S04]  /*12b0*/  LEA.HI R7, R7, R6, RZ, 0x8 ;  /* 0x0000000607077211 */ /* 0x000fc800078f40ff */
[----:B------:R-:W-:-:S05]  /*12c0*/  SHF.R.S32.HI R7, RZ, 0x8, R7 ;  /* 0x00000008ff077819 */ /* 0x000fca0000011407 */
[----:B------:R-:W-:-:S05]  /*12d0*/  IMAD R9, R7, 0x4, R1 ;  /* 0x0000000407097824 */ /* 0x000fca00078e0201 */
[----:B------:R-:W3:Y:S01]  /*12e0*/  LDL R6, [R9] ;  /* 0x0000000009067983 */ /* 0x000ee20000100800 */
[----:B------:R-:W-:Y:S02]  /*12f0*/  IMAD R13, R7, 0x8, R2 ;  /* 0x00000008070d7824 */ /* 0x000fe400078e0202 */
[----:B--2---:R-:W-:Y:S02]  /*1300*/  IMAD R14, R11, UR14, RZ ;  /* 0x0000000e0b0e7c24 */ /* 0x004fe4000f8e02ff */
[----:B---3--:R-:W-:-:S05]  /*1310*/  VIADD R12, R6, 0x1 ;  /* 0x00000001060c7836 */ /* 0x008fca0000000000 */
[----:B------:R-:W-:Y:S04]  /*1320*/  STL [R9], R12 ;  /* 0x0000000c09007387 */ /* 0x000fe80000100800 */
[----:B------:R-:W2:Y:S01]  /*1330*/  LDL.64 R6, [R13] ;  /* 0x000000000d067983 */ /* 0x000ea20000100a00 */
[----:B------:R-:W-:Y:S02]  /*1340*/  SHF.R.S32.HI R15, RZ, 0x1f, R14 ;  /* 0x0000001fff0f7819 */ /* 0x000fe4000001140e */
[----:B------:R-:W-:Y:S01]  /*1350*/  LOP3.LUT R17, R8, 0xff, RZ, 0xc0, !PT ;  /* 0x000000ff08117812 */ /* 0x000fe200078ec0ff */
[----:B------:R-:W0:Y:S01]  /*1360*/  LDS.U8 R12, [R10+-0x1] ;  /* 0xffffff000a0c7984 */ /* 0x000e220000000000 */
[----:B------:R-:W-:-:S04]  /*1370*/  LEA.HI R15, R15, R14, RZ, 0x8 ;  /* 0x0000000e0f0f7211 */ /* 0x000fc800078f40ff */
[----:B------:R-:W-:-:S05]  /*1380*/  SHF.R.S32.HI R15, RZ, 0x8, R15 ;  /* 0x00000008ff0f7819 */ /* 0x000fca000001140f */
[----:B------:R-:W-:Y:S01]  /*1390*/  IMAD R14, R15, 0x4, R1 ;  /* 0x000000040f0e7824 */ /* 0x000fe200078e0201 */
[----:B--2---:R-:W-:-:S05]  /*13a0*/  IADD3 R6, P0, PT, R6, R17, RZ ;  /* 0x0000001106067210 */ /* 0x004fca0007f1e0ff */
[----:B------:R-:W-:-:S05]  /*13b0*/  IMAD.X R7, RZ, RZ, R7, P0 ;  /* 0x000000ffff077224 */ /* 0x000fca00000e0607 */
[----:B------:R2:W-:Y:S04]  /*13c0*/  STL.64 [R13], R6 ;  /* 0x000000060d007387 */ /* 0x0005e80000100a00 */
[----:B------:R-:W3:Y:S01]  /*13d0*/  LDL R8, [R14] ;  /* 0x000000000e087983 */ /* 0x000ee20000100800 */
[----:B------:R-:W-:Y:S02]  /*13e0*/  IMAD R15, R15, 0x8, R2 ;  /* 0x000000080f0f7824 */ /* 0x000fe400078e0202 */
[----:B0-----:R-:W-:Y:S02]  /*13f0*/  IMAD R16, R12, UR14, RZ ;  /* 0x0000000e0c107c24 */ /* 0x001fe4000f8e02ff */
[----:B---3--:R-:W-:-:S05]  /*1400*/  VIADD R17, R8, 0x1 ;  /* 0x0000000108117836 */ /* 0x008fca0000000000 */
[----:B------:R0:W-:Y:S04]  /*1410*/  STL [R14], R17 ;  /* 0x000000110e007387 */ /* 0x0001e80000100800 */
[----:B------:R-:W3:Y:S01]  /*1420*/  LDL.64 R8, [R15] ;  /* 0x000000000f087983 */ /* 0x000ee20000100a00 */
[----:B------:R-:W-:Y:S02]  /*1430*/  SHF.R.S32.HI R19, RZ, 0x1f, R16 ;  /* 0x0000001fff137819 */ /* 0x000fe40000011410 */
[----:B------:R-:W-:Y:S02]  /*1440*/  LOP3.LUT R11, R11, 0xff, RZ, 0xc0, !PT ;  /* 0x000000ff0b0b7812 */ /* 0x000fe400078ec0ff */
[----:B------:R-:W-:-:S04]  /*1450*/  LEA.HI R19, R19, R16, RZ, 0x8 ;  /* 0x0000001013137211 */ /* 0x000fc800078f40ff */
[----:B------:R-:W-:-:S05]  /*1460*/  SHF.R.S32.HI R19, RZ, 0x8, R19 ;  /* 0x00000008ff137819 */ /* 0x000fca0000011413 */
[C---:B--2---:R-:W-:Y:S01]  /*1470*/  IMAD R13, R19.reuse, 0x4, R1 ;  /* 0x00000004130d7824 */ /* 0x044fe200078e0201 */
[----:B---3--:R-:W-:Y:S01]  /*1480*/  IADD3 R6, P0, PT, R8, R11, RZ ;  /* 0x0000000b08067210 */ /* 0x008fe20007f1e0ff */
[----:B------:R-:W-:Y:S01]  /*1490*/  IMAD R19, R19, 0x8, R2 ;  /* 0x0000000813137824 */ /* 0x000fe200078e0202 */
[----:B------:R-:W2:Y:S03]  /*14a0*/  LDS.U8 R11, [R10] ;  /* 0x000000000a0b7984 */ /* 0x000ea60000000000 */
[----:B------:R-:W-:-:S05]  /*14b0*/  IMAD.X R7, RZ, RZ, R9, P0 ;  /* 0x000000ffff077224 */ /* 0x000fca00000e0609 */
[----:B------:R3:W-:Y:S04]  /*14c0*/  STL.64 [R15], R6 ;  /* 0x000000060f007387 */ /* 0x0007e80000100a00 */
[----:B------:R-:W0:Y:S02]  /*14d0*/  LDL R8, [R13] ;  /* 0x000000000d087983 */ /* 0x000e240000100800 */
[----:B0-----:R-:W-:-:S05]  /*14e0*/  VIADD R14, R8, 0x1 ;  /* 0x00000001080e7836 */ /* 0x001fca0000000000 */
[----:B------:R-:W-:Y:S04]  /*14f0*/  STL [R13], R14 ;  /* 0x0000000e0d007387 */ /* 0x000fe80000100800 */
[----:B------:R-:W4:Y:S01]  /*1500*/  LDL.64 R8, [R19] ;  /* 0x0000000013087983 */ /* 0x000f220000100a00 */
[----:B--2---:R-:W-:Y:S01]  /*1510*/  IMAD R16, R11, UR14, RZ ;  /* 0x0000000e0b107c24 */ /* 0x004fe2000f8e02ff */
[----:B------:R-:W-:Y:S02]  /*1520*/  LOP3.LUT R21, R12, 0xff, RZ, 0xc0, !PT ;  /* 0x000000ff0c157812 */ /* 0x000fe400078ec0ff */
[----:B------:R-:W0:Y:S02]  /*1530*/  LDS.U8 R12, [R10+0x1] ;  /* 0x000001000a0c7984 */ /* 0x000e240000000000 */
[----:B------:R-:W-:-:S04]  /*1540*/  SHF.R.S32.HI R17, RZ, 0x1f, R16 ;  /* 0x0000001fff117819 */ /* 0x000fc80000011410 */
[----:B------:R-:W-:-:S04]  /*1550*/  LEA.HI R17, R17, R16, RZ, 0x8 ;  /* 0x0000001011117211 */ /* 0x000fc800078f40ff */
[----:B------:R-:W-:-:S05]  /*1560*/  SHF.R.S32.HI R17, RZ, 0x8, R17 ;  /* 0x00000008ff117819 */ /* 0x000fca0000011411 */
[----:B---3--:R-:W-:Y:S01]  /*1570*/  IMAD R15, R17, 0x4, R1 ;  /* 0x00000004110f7824 */ /* 0x008fe200078e0201 */
[----:B----4-:R-:W-:-:S05]  /*1580*/  IADD3 R6, P0, PT, R8, R21, RZ ;  /* 0x0000001508067210 */ /* 0x010fca0007f1e0ff */
[----:B------:R-:W-:-:S05]  /*1590*/  IMAD.X R7, RZ, RZ, R9, P0 ;  /* 0x000000ffff077224 */ /* 0x000fca00000e0609 */
[----:B------:R2:W-:Y:S04]  /*15a0*/  STL.64 [R19], R6 ;  /* 0x0000000613007387 */ /* 0x0005e80000100a00 */
[----:B------:R-:W3:Y:S01]  /*15b0*/  LDL R8, [R15] ;  /* 0x000000000f087983 */ /* 0x000ee20000100800 */
[----:B------:R-:W-:Y:S02]  /*15c0*/  IMAD R17, R17, 0x8, R2 ;  /* 0x0000000811117824 */ /* 0x000fe400078e0202 */
[----:B0-----:R-:W-:Y:S02]  /*15d0*/  IMAD R13, R12, UR14, RZ ;  /* 0x0000000e0c0d7c24 */ /* 0x001fe4000f8e02ff */
[----:B---3--:R-:W-:-:S05]  /*15e0*/  VIADD R14, R8, 0x1 ;  /* 0x00000001080e7836 */ /* 0x008fca0000000000 */
[----:B------:R0:W-:Y:S04]  /*15f0*/  STL [R15], R14 ;  /* 0x0000000e0f007387 */ /* 0x0001e80000100800 */
[----:B------:R-:W2:Y:S01]  /*1600*/  LDL.64 R8, [R17] ;  /* 0x0000000011087983 */ /* 0x000ea20000100a00 */
[----:B------:R-:W-:Y:S02]  /*1610*/  SHF.R.S32.HI R16, RZ, 0x1f, R13 ;  /* 0x0000001fff107819 */ /* 0x000fe4000001140d */
[----:B------:R-:W-:Y:S02]  /*1620*/  LOP3.LUT R11, R11, 0xff, RZ, 0xc0, !PT ;  /* 0x000000ff0b0b7812 */ /* 0x000fe400078ec0ff */
[----:B------:R-:W-:-:S04]  /*1630*/  LEA.HI R16, R16, R13, RZ, 0x8 ;  /* 0x0000000d10107211 */ /* 0x000fc800078f40ff */
[----:B------:R-:W-:-:S05]  /*1640*/  SHF.R.S32.HI R16, RZ, 0x8, R16 ;  /* 0x00000008ff107819 */ /* 0x000fca0000011410 */
[----:B------:R-:W-:Y:S01]  /*1650*/  IMAD R13, R16, 0x4, R1 ;  /* 0x00000004100d7824 */ /* 0x000fe200078e0201 */
[----:B--2---:R-:W-:Y:S01]  /*1660*/  IADD3 R6, P0, PT, R8, R11, RZ ;  /* 0x0000000b08067210 */ /* 0x004fe20007f1e0ff */
[----:B0-----:R-:W-:Y:S01]  /*1670*/  IMAD R15, R16, 0x8, R2 ;  /* 0x00000008100f7824 */ /* 0x001fe200078e0202 */
[----:B------:R-:W0:Y:S03]  /*1680*/  LDS.U8 R11, [R10+0x2] ;  /* 0x000002000a0b7984 */ /* 0x000e260000000000 */
[----:B------:R-:W-:-:S05]  /*1690*/  IMAD.X R7, RZ, RZ, R9, P0 ;  /* 0x000000ffff077224 */ /* 0x000fca00000e0609 */
[----:B------:R2:W-:Y:S04]  /*16a0*/  STL.64 [R17], R6 ;  /* 0x0000000611007387 */ /* 0x0005e80000100a00 */
[----:B------:R-:W3:Y:S02]  /*16b0*/  LDL R8, [R13] ;  /* 0x000000000d087983 */ /* 0x000ee40000100800 */
[----:B---3--:R-:W-:-:S05]  /*16c0*/  VIADD R14, R8, 0x1 ;  /* 0x00000001080e7836 */ /* 0x008fca0000000000 */
[----:B------:R-:W-:Y:S04]  /*16d0*/  STL [R13], R14 ;  /* 0x0000000e0d007387 */ /* 0x000fe80000100800 */
[----:B------:R-:W2:Y:S01]  /*16e0*/  LDL.64 R8, [R15] ;  /* 0x000000000f087983 */ /* 0x000ea20000100a00 */
[----:B0-----:R-:W-:Y:S01]  /*16f0*/  IMAD R16, R11, UR14, RZ ;  /* 0x0000000e0b107c24 */ /* 0x001fe2000f8e02ff */
[----:B------:R-:W-:Y:S02]  /*1700*/  LOP3.LUT R21, R12, 0xff, RZ, 0xc0, !PT ;  /* 0x000000ff0c157812 */ /* 0x000fe400078ec0ff */
[----:B------:R-:W0:Y:S02]  /*1710*/  LDS.U8 R12, [R10+0x3] ;  /* 0x000003000a0c7984 */ /* 0x000e240000000000 */
[----:B------:R-:W-:-:S04]  /*1720*/  SHF.R.S32.HI R19, RZ, 0x1f, R16 ;  /* 0x0000001fff137819 */ /* 0x000fc80000011410 */
        /* <DEDUP_REMOVED lines=16> */
[C---:B------:R-:W-:Y:S01]  /*1830*/  IMAD R14, R17.reuse, 0x4, R1 ;  /* 0x00000004110e7824 */ /* 0x040fe200078e0201 */
[----:B--2---:R-:W-:Y:S01]  /*1840*/  IADD3 R6, P0, PT, R8, R11, RZ ;  /* 0x0000000b08067210 */ /* 0x004fe20007f1e0ff */
[----:B------:R-:W-:Y:S01]  /*1850*/  IMAD R17, R17, 0x8, R2 ;  /* 0x0000000811117824 */ /* 0x000fe200078e0202 */
[----:B------:R-:W2:Y:S03]  /*1860*/  LDS.U8 R11, [R10+0x4] ;  /* 0x000004000a0b7984 */ /* 0x000ea60000000000 */
[----:B------:R-:W-:-:S05]  /*1870*/  IMAD.X R7, RZ, RZ, R9, P0 ;  /* 0x000000ffff077224 */ /* 0x000fca00000e0609 */
[----:B------:R3:W-:Y:S04]  /*1880*/  STL.64 [R19], R6 ;  /* 0x0000000613007387 */ /* 0x0007e80000100a00 */
[----:B------:R-:W0:Y:S02]  /*1890*/  LDL R8, [R14] ;  /* 0x000000000e087983 */ /* 0x000e240000100800 */
[----:B0-----:R-:W-:-:S05]  /*18a0*/  VIADD R13, R8, 0x1 ;  /* 0x00000001080d7836 */ /* 0x001fca0000000000 */
[----:B------:R0:W-:Y:S04]  /*18b0*/  STL [R14], R13 ;  /* 0x0000000d0e007387 */ /* 0x0001e80000100800 */
[----:B------:R-:W3:Y:S01]  /*18c0*/  LDL.64 R8, [R17] ;  /* 0x0000000011087983 */ /* 0x000ee20000100a00 */
[----:B--2---:R-:W-:Y:S01]  /*18d0*/  IMAD R15, R11, UR14, RZ ;  /* 0x0000000e0b0f7c24 */ /* 0x004fe2000f8e02ff */
[----:B------:R-:W-:-:S04]  /*18e0*/  LOP3.LUT R21, R12, 0xff, RZ, 0xc0, !PT ;  /* 0x000000ff0c157812 */ /* 0x000fc800078ec0ff */
[----:B------:R-:W-:-:S04]  /*18f0*/  SHF.R.S32.HI R16, RZ, 0x1f, R15 ;  /* 0x0000001fff107819 */ /* 0x000fc8000001140f */
[----:B------:R-:W-:-:S04]  /*1900*/  LEA.HI R16, R16, R15, RZ, 0x8 ;  /* 0x0000000f10107211 */ /* 0x000fc800078f40ff */
[----:B------:R-:W-:-:S05]  /*1910*/  SHF.R.S32.HI R16, RZ, 0x8, R16 ;  /* 0x00000008ff107819 */ /* 0x000fca0000011410 */
[----:B------:R-:W-:Y:S01]  /*1920*/  IMAD R12, R16, 0x4, R1 ;  /* 0x00000004100c7824 */ /* 0x000fe200078e0201 */
[----:B---3--:R-:W-:-:S05]  /*1930*/  IADD3 R6, P0, PT, R8, R21, RZ ;  /* 0x0000001508067210 */ /* 0x008fca0007f1e0ff */
[----:B------:R-:W-:-:S05]  /*1940*/  IMAD.X R7, RZ, RZ, R9, P0 ;  /* 0x000000ffff077224 */ /* 0x000fca00000e0609 */
[----:B------:R2:W-:Y:S04]  /*1950*/  STL.64 [R17], R6 ;  /* 0x0000000611007387 */ /* 0x0005e80000100a00 */
[----:B------:R-:W0:Y:S01]  /*1960*/  LDL R8, [R12] ;  /* 0x000000000c087983 */ /* 0x000e220000100800 */
[----:B------:R-:W-:Y:S02]  /*1970*/  IMAD R15, R16, 0x8, R2 ;  /* 0x00000008100f7824 */ /* 0x000fe400078e0202 */
[----:B0-----:R-:W-:-:S05]  /*1980*/  VIADD R13, R8, 0x1 ;  /* 0x00000001080d7836 */ /* 0x001fca0000000000 */
[----:B------:R2:W-:Y:S04]  /*1990*/  STL [R12], R13 ;  /* 0x0000000d0c007387 */ /* 0x0005e80000100800 */
[----:B------:R-:W3:Y:S01]  /*19a0*/  LDL.64 R8, [R15] ;  /* 0x000000000f087983 */ /* 0x000ee20000100a00 */
[----:B------:R-:W-:Y:S01]  /*19b0*/  LOP3.LUT R11, R11, 0xff, RZ, 0xc0, !PT ;  /* 0x000000ff0b0b7812 */ /* 0x000fe200078ec0ff */
[----:B------:R-:W-:Y:S01]  /*19c0*/  UIADD3 UR6, UPT, UPT, UR6, 0x8, URZ ;  /* 0x0000000806067890 */ /* 0x000fe2000fffe0ff */
[----:B------:R-:W-:Y:S01]  /*19d0*/  VIADD R10, R10, 0x8 ;  /* 0x000000080a0a7836 */ /* 0x000fe20000000000 */
[----:B------:R-:W-:Y:S02]  /*19e0*/  UIADD3 UR5, UPT, UPT, UR5, 0x8, URZ ;  /* 0x0000000805057890 */ /* 0x000fe4000fffe0ff */
[----:B------:R-:W-:Y:S01]  /*19f0*/  UISETP.NE.AND UP1, UPT, UR6, URZ, UPT ;  /* 0x000000ff0600728c */ /* 0x000fe2000bf25270 */
[----:B---3--:R-:W-:-:S05]  /*1a00*/  IADD3 R8, P0, PT, R8, R11, RZ ;  /* 0x0000000b08087210 */ /* 0x008fca0007f1e0ff */
[----:B------:R-:W-:-:S05]  /*1a10*/  IMAD.X R9, RZ, RZ, R9, P0 ;  /* 0x000000ffff097224 */ /* 0x000fca00000e0609 */
[----:B------:R2:W-:Y:S01]  /*1a20*/  STL.64 [R15], R8 ;  /* 0x000000080f007387 */ /* 0x0005e20000100a00 */
[----:B------:R-:W-:Y:S05]  /*1a30*/  BRA.U UP1, `(.L_x_10) ;  /* 0xfffffff9010c7547 */ /* 0x000fea000b83ffff */
.L_x_9:
[----:B------:R-:W-:Y:S05]  /*1a40*/  BRA.U !UP0, `(.L_x_11) ;  /* 0x0000000508087547 */ /* 0x000fea000b800000 */
[----:B--2---:R-:W0:Y:S01]  /*1a50*/  S2R R7, SR_CgaCtaId ;  /* 0x0000000000077919 */ /* 0x004e220000008800 */
[----:B------:R-:W-:Y:S01]  /*1a60*/  MOV R6, 0x400 ;  /* 0x0000040000067802 */ /* 0x000fe20000000f00 */
[----:B------:R-:W2:Y:S03]  /*1a70*/  LDCU UR6, c[0x0][0x3a0] ;  /* 0x00007400ff0677ac */ /* 0x000ea60008000800 */
[----:B0-----:R-:W-:-:S04]  /*1a80*/  LEA R6, R7, R6, 0x18 ;  /* 0x0000000607067211 */ /* 0x001fc800078ec0ff */
[----:B------:R-:W-:-:S05]  /*1a90*/  IADD3 R10, PT, PT, R6, UR5, R5 ;  /* 0x00000005060a7c10 */ /* 0x000fca000fffe005 */
[----:B------:R-:W2:Y:S04]  /*1aa0*/  LDS.U8 R8, [R10] ;  /* 0x000000000a087984 */ /* 0x000ea80000000000 */
[----:B------:R-:W0:Y:S01]  /*1ab0*/  LDS.U8 R11, [R10+0x1] ;  /* 0x000001000a0b7984 */ /* 0x000e220000000000 */
[----:B--2---:R-:W-:-:S05]  /*1ac0*/  IMAD R6, R8, UR6, RZ ;  /* 0x0000000608067c24 */ /* 0x004fca000f8e02ff */
[----:B------:R-:W-:-:S04]  /*1ad0*/  SHF.R.S32.HI R7, RZ, 0x1f, R6 ;  /* 0x0000001fff077819 */ /* 0x000fc80000011406 */
[----:B------:R-:W-:-:S04]  /*1ae0*/  LEA.HI R7, R7, R6, RZ, 0x8 ;  /* 0x0000000607077211 */ /* 0x000fc800078f40ff */
[----:B------:R-:W-:-:S05]  /*1af0*/  SHF.R.S32.HI R7, RZ, 0x8, R7 ;  /* 0x00000008ff077819 */ /* 0x000fca0000011407 */
[----:B------:R-:W-:-:S05]  /*1b00*/  IMAD R9, R7, 0x4, R1 ;  /* 0x0000000407097824 */ /* 0x000fca00078e0201 */
[----:B------:R-:W2:Y:S01]  /*1b10*/  LDL R6, [R9] ;  /* 0x0000000009067983 */ /* 0x000ea20000100800 */
[----:B------:R-:W-:Y:S02]  /*1b20*/  IMAD R13, R7, 0x8, R2 ;  /* 0x00000008070d7824 */ /* 0x000fe400078e0202 */
[----:B0-----:R-:W-:Y:S02]  /*1b30*/  IMAD R14, R11, UR6, RZ ;  /* 0x000000060b0e7c24 */ /* 0x001fe4000f8e02ff */
[----:B--2---:R-:W-:-:S05]  /*1b40*/  VIADD R12, R6, 0x1 ;  /* 0x00000001060c7836 */ /* 0x004fca0000000000 */
[----:B------:R-:W-:Y:S04]  /*1b50*/  STL [R9], R12 ;  /* 0x0000000c09007387 */ /* 0x000fe80000100800 */
[----:B------:R-:W2:Y:S01]  /*1b60*/  LDL.64 R6, [R13] ;  /* 0x000000000d067983 */ /* 0x000ea20000100a00 */
[----:B------:R-:W-:Y:S02]  /*1b70*/  SHF.R.S32.HI R15, RZ, 0x1f, R14 ;  /* 0x0000001fff0f7819 */ /* 0x000fe4000001140e */
[----:B------:R-:W-:Y:S01]  /*1b80*/  LOP3.LUT R17, R8, 0xff, RZ, 0xc0, !PT ;  /* 0x000000ff08117812 */ /* 0x000fe200078ec0ff */
[----:B------:R-:W0:Y:S01]  /*1b90*/  LDS.U8 R12, [R10+0x2] ;  /* 0x000002000a0c7984 */ /* 0x000e220000000000 */
[----:B------:R-:W-:Y:S02]  /*1ba0*/  LEA.HI R15, R15, R14, RZ, 0x8 ;  /* 0x0000000e0f0f7211 */ /* 0x000fe400078f40ff */
[----:B------:R-:W-:Y:S01]  /*1bb0*/  LOP3.LUT R11, R11, 0xff, RZ, 0xc0, !PT ;  /* 0x000000ff0b0b7812 */ /* 0x000fe200078ec0ff */
[----:B------:R-:W3:Y:S01]  /*1bc0*/  LDS.U8 R10, [R10+0x3] ;  /* 0x000003000a0a7984 */ /* 0x000ee20000000000 */
[----:B------:R-:W-:-:S05]  /*1bd0*/  SHF.R.S32.HI R15, RZ, 0x8, R15 ;  /* 0x00000008ff0f7819 */ /* 0x000fca000001140f */
[----:B------:R-:W-:Y:S01]  /*1be0*/  IMAD R14, R15, 0x4, R1 ;  /* 0x000000040f0e7824 */ /* 0x000fe200078e0201 */
[----:B--2---:R-:W-:-:S05]  /*1bf0*/  IADD3 R6, P0, PT, R6, R17, RZ ;  /* 0x0000001106067210 */ /* 0x004fca0007f1e0ff */
[----:B------:R-:W-:-:S05]  /*1c00*/  IMAD.X R7, RZ, RZ, R7, P0 ;  /* 0x000000ffff077224 */ /* 0x000fca00000e0607 */
[----:B------:R2:W-:Y:S04]  /*1c10*/  STL.64 [R13], R6 ;  /* 0x000000060d007387 */ /* 0x0005e80000100a00 */
[----:B------:R-:W4:Y:S01]  /*1c20*/  LDL R8, [R14] ;  /* 0x000000000e087983 */ /* 0x000f220000100800 */
[----:B------:R-:W-:Y:S02]  /*1c30*/  IMAD R15, R15, 0x8, R2 ;  /* 0x000000080f0f7824 */ /* 0x000fe400078e0202 */
[----:B0-----:R-:W-:Y:S02]  /*1c40*/  IMAD R16, R12, UR6, RZ ;  /* 0x000000060c107c24 */ /* 0x001fe4000f8e02ff */
[----:B----4-:R-:W-:-:S05]  /*1c50*/  VIADD R17, R8, 0x1 ;  /* 0x0000000108117836 */ /* 0x010fca0000000000 */
[----:B------:R0:W-:Y:S04]  /*1c60*/  STL [R14], R17 ;  /* 0x000000110e007387 */ /* 0x0001e80000100800 */
[----:B------:R-:W2:Y:S01]  /*1c70*/  LDL.64 R8, [R15] ;  /* 0x000000000f087983 */ /* 0x000ea20000100a00 */
[----:B------:R-:W-:-:S04]  /*1c80*/  SHF.R.S32.HI R19, RZ, 0x1f, R16 ;  /* 0x0000001fff137819 */ /* 0x000fc80000011410 */
[----:B------:R-:W-:-:S04]  /*1c90*/  LEA.HI R19, R19, R16, RZ, 0x8 ;  /* 0x0000001013137211 */ /* 0x000fc800078f40ff */
[----:B------:R-:W-:Y:S02]  /*1ca0*/  SHF.R.S32.HI R19, RZ, 0x8, R19 ;  /* 0x00000008ff137819 */ /* 0x000fe40000011413 */
[----:B--2---:R-:W-:-:S03]  /*1cb0*/  IADD3 R6, P0, PT, R8, R11, RZ ;  /* 0x0000000b08067210 */ /* 0x004fc60007f1e0ff */
[----:B------:R-:W-:Y:S02]  /*1cc0*/  IMAD R11, R19, 0x4, R1 ;  /* 0x00000004130b7824 */ /* 0x000fe400078e0201 */
[----:B------:R-:W-:-:S05]  /*1cd0*/  IMAD.X R7, RZ, RZ, R9, P0 ;  /* 0x000000ffff077224 */ /* 0x000fca00000e0609 */
[----:B------:R2:W-:Y:S04]  /*1ce0*/  STL.64 [R15], R6 ;  /* 0x000000060f007387 */ /* 0x0005e80000100a00 */
[----:B------:R-:W0:Y:S01]  /*1cf0*/  LDL R8, [R11] ;  /* 0x000000000b087983 */ /* 0x000e220000100800 */
[----:B------:R-:W-:Y:S02]  /*1d00*/  IMAD R19, R19, 0x8, R2 ;  /* 0x0000000813137824 */ /* 0x000fe400078e0202 */
[----:B---3--:R-:W-:Y:S02]  /*1d10*/  IMAD R13, R10, UR6, RZ ;  /* 0x000000060a0d7c24 */ /* 0x008fe4000f8e02ff */
[----:B0-----:R-:W-:-:S05]  /*1d20*/  VIADD R14, R8, 0x1 ;  /* 0x00000001080e7836 */ /* 0x001fca0000000000 */
[----:B------:R0:W-:Y:S04]  /*1d30*/  STL [R11], R14 ;  /* 0x0000000e0b007387 */ /* 0x0001e80000100800 */
[----:B------:R-:W2:Y:S01]  /*1d40*/  LDL.64 R8, [R19] ;  /* 0x0000000013087983 */ /* 0x000ea20000100a00 */
[----:B------:R-:W-:Y:S02]  /*1d50*/  SHF.R.S32.HI R16, RZ, 0x1f, R13 ;  /* 0x0000001fff107819 */ /* 0x000fe4000001140d */
[----:B------:R-:W-:Y:S02]  /*1d60*/  LOP3.LUT R17, R12, 0xff, RZ, 0xc0, !PT ;  /* 0x000000ff0c117812 */ /* 0x000fe400078ec0ff */
[----:B------:R-:W-:-:S04]  /*1d70*/  LEA.HI R16, R16, R13, RZ, 0x8 ;  /* 0x0000000d10107211 */ /* 0x000fc800078f40ff */
[----:B------:R-:W-:-:S05]  /*1d80*/  SHF.R.S32.HI R16, RZ, 0x8, R16 ;  /* 0x00000008ff107819 */ /* 0x000fca0000011410 */
[----:B------:R-:W-:Y:S01]  /*1d90*/  IMAD R12, R16, 0x4, R1 ;  /* 0x00000004100c7824 */ /* 0x000fe200078e0201 */
[----:B--2---:R-:W-:-:S05]  /*1da0*/  IADD3 R6, P0, PT, R8, R17, RZ ;  /* 0x0000001108067210 */ /* 0x004fca0007f1e0ff */
[----:B------:R-:W-:-:S05]  /*1db0*/  IMAD.X R7, RZ, RZ, R9, P0 ;  /* 0x000000ffff077224 */ /* 0x000fca00000e0609 */
[----:B------:R3:W-:Y:S04]  /*1dc0*/  STL.64 [R19], R6 ;  /* 0x0000000613007387 */ /* 0x0007e80000100a00 */
[----:B------:R-:W0:Y:S01]  /*1dd0*/  LDL R8, [R12] ;  /* 0x000000000c087983 */ /* 0x000e220000100800 */
[----:B------:R-:W-:Y:S02]  /*1de0*/  IMAD R13, R16, 0x8, R2 ;  /* 0x00000008100d7824 */ /* 0x000fe400078e0202 */
[----:B0-----:R-:W-:-:S05]  /*1df0*/  VIADD R11, R8, 0x1 ;  /* 0x00000001080b7836 */ /* 0x001fca0000000000 */
[----:B------:R3:W-:Y:S04]  /*1e00*/  STL [R12], R11 ;  /* 0x0000000b0c007387 */ /* 0x0007e80000100800 */
[----:B------:R-:W2:Y:S01]  /*1e10*/  LDL.64 R8, [R13] ;  /* 0x000000000d087983 */ /* 0x000ea20000100a00 */
[----:B------:R-:W-:Y:S01]  /*1e20*/  LOP3.LUT R15, R10, 0xff, RZ, 0xc0, !PT ;  /* 0x000000ff0a0f7812 */ /* 0x000fe200078ec0ff */
[----:B------:R-:W-:-:S03]  /*1e30*/  UIADD3 UR5, UPT, UPT, UR5, 0x4, URZ ;  /* 0x0000000405057890 */ /* 0x000fc6000fffe0ff */
[----:B--2---:R-:W-:-:S05]  /*1e40*/  IADD3 R8, P0, PT, R8, R15, RZ ;  /* 0x0000000f08087210 */ /* 0x004fca0007f1e0ff */
[----:B------:R-:W-:-:S05]  /*1e50*/  IMAD.X R9, RZ, RZ, R9, P0 ;  /* 0x000000ffff097224 */ /* 0x000fca00000e0609 */
[----:B------:R3:W-:Y:S03]  /*1e60*/  STL.64 [R13], R8 ;  /* 0x000000080d007387 */ /* 0x0007e60000100a00 */
.L_x_11:
[----:B------:R-:W0:Y:S02]  /*1e70*/  LDCU UR6, c[0x0][0x39c] ;  /* 0x00007380ff0677ac */ /* 0x000e240008000800 */
[----:B0-----:R-:W-:-:S09]  /*1e80*/  ULOP3.LUT UP1, URZ, UR6, 0x1, URZ, 0xc0, !UPT ;  /* 0x0000000106ff7892 */ /* 0x001fd2000f82c0ff */
[----:B------:R-:W-:Y:S05]  /*1e90*/  BRA.U !UP1, `(.L_x_12) ;  /* 0x0000000109907547 */ /* 0x000fea000b800000 */
[----:B--23--:R-:W0:Y:S01]  /*1ea0*/  S2R R7, SR_CgaCtaId ;  /* 0x0000000000077919 */ /* 0x00ce220000008800 */
        /* <DEDUP_REMOVED lines=25> */
[----:B0-----:R-:W2:Y:S01]  /*2040*/  LDL R8, [R12] ;  /* 0x000000000c087983 */ /* 0x001ea20000100800 */
[----:B------:R-:W-:Y:S02]  /*2050*/  IMAD R17, R15, 0x8, R2 ;  /* 0x000000080f117824 */ /* 0x000fe400078e0202 */
[----:B--2---:R-:W-:-:S05]  /*2060*/  VIADD R11, R8, 0x1 ;  /* 0x00000001080b7836 */ /* 0x004fca0000000000 */
[----:B------:R4:W-:Y:S04]  /*2070*/  STL [R12], R11 ;  /* 0x0000000b0c007387 */ /* 0x0009e80000100800 */
[----:B------:R-:W2:Y:S01]  /*2080*/  LDL.64 R8, [R17] ;  /* 0x0000000011087983 */ /* 0x000ea20000100a00 */
[----:B------:R-:W-:Y:S01]  /*2090*/  LOP3.LUT R15, R10, 0xff, RZ, 0xc0, !PT ;  /* 0x000000ff0a0f7812 */ /* 0x000fe200078ec0ff */
[----:B------:R-:W-:-:S03]  /*20a0*/  UIADD3 UR5, UPT, UPT, UR5, 0x2, URZ ;  /* 0x0000000205057890 */ /* 0x000fc6000fffe0ff */
[----:B--2---:R-:W-:-:S05]  /*20b0*/  IADD3 R8, P0, PT, R8, R15, RZ ;  /* 0x0000000f08087210 */ /* 0x004fca0007f1e0ff */
[----:B------:R-:W-:-:S05]  /*20c0*/  IMAD.X R9, RZ, RZ, R9, P0 ;  /* 0x000000ffff097224 */ /* 0x000fca00000e0609 */
[----:B------:R4:W-:Y:S03]  /*20d0*/  STL.64 [R17], R8 ;  /* 0x0000000811007387 */ /* 0x0009e60000100a00 */
.L_x_12:
[----:B--234-:R-:W0:Y:S01]  /*20e0*/  S2R R7, SR_CgaCtaId ;  /* 0x0000000000077919 */ /* 0x01ce220000008800 */
[----:B------:R-:W-:-:S04]  /*20f0*/  MOV R6, 0x400 ;  /* 0x0000040000067802 */ /* 0x000fc80000000f00 */
[----:B0-----:R-:W-:-:S04]  /*2100*/  LEA R6, R7, R6, 0x18 ;  /* 0x0000000607067211 */ /* 0x001fc800078ec0ff */
[----:B------:R-:W-:Y:S01]  /*2110*/  IADD3 R5, PT, PT, R6, UR5, R5 ;  /* 0x0000000506057c10 */ /* 0x000fe2000fffe005 */
[----:B------:R-:W0:Y:S05]  /*2120*/  LDCU UR5, c[0x0][0x3a0] ;  /* 0x00007400ff0577ac */ /* 0x000e2a0008000800 */
[----:B------:R-:W0:Y:S02]  /*2130*/  LDS.U8 R5, [R5] ;  /* 0x0000000005057984 */ /* 0x000e240000000000 */
[----:B0-----:R-:W-:-:S05]  /*2140*/  IMAD R6, R5, UR5, RZ ;  /* 0x0000000505067c24 */ /* 0x001fca000f8e02ff */
[----:B------:R-:W-:-:S04]  /*2150*/  SHF.R.S32.HI R7, RZ, 0x1f, R6 ;  /* 0x0000001fff077819 */ /* 0x000fc80000011406 */
[----:B------:R-:W-:-:S04]  /*2160*/  LEA.HI R7, R7, R6, RZ, 0x8 ;  /* 0x0000000607077211 */ /* 0x000fc800078f40ff */
[----:B------:R-:W-:-:S05]  /*2170*/  SHF.R.S32.HI R7, RZ, 0x8, R7 ;  /* 0x00000008ff077819 */ /* 0x000fca0000011407 */
[----:B------:R-:W-:-:S05]  /*2180*/  IMAD R8, R7, 0x4, R1 ;  /* 0x0000000407087824 */ /* 0x000fca00078e0201 */
[----:B------:R-:W2:Y:S01]  /*2190*/  LDL R6, [R8] ;  /* 0x0000000008067983 */ /* 0x000ea20000100800 */
[----:B------:R-:W-:Y:S02]  /*21a0*/  IMAD R11, R7, 0x8, R2 ;  /* 0x00000008070b7824 */ /* 0x000fe400078e0202 */
[----:B--2---:R-:W-:-:S05]  /*21b0*/  VIADD R9, R6, 0x1 ;  /* 0x0000000106097836 */ /* 0x004fca0000000000 */
[----:B------:R0:W-:Y:S04]  /*21c0*/  STL [R8], R9 ;  /* 0x0000000908007387 */ /* 0x0001e80000100800 */
[----:B------:R-:W2:Y:S01]  /*21d0*/  LDL.64 R6, [R11] ;  /* 0x000000000b067983 */ /* 0x000ea20000100a00 */
[----:B------:R-:W-:Y:S01]  /*21e0*/  LOP3.LUT R5, R5, 0xff, RZ, 0xc0, !PT ;  /* 0x000000ff05057812 */ /* 0x000fe200078ec0ff */
[----:B------:R-:W-:Y:S02]  /*21f0*/  UISETP.NE.AND UP1, UPT, UR4, UR6, UPT ;  /* 0x000000060400728c */ /* 0x000fe4000bf25270 */
[----:B------:R-:W-:-:S07]  /*2200*/  UIADD3 UR5, UPT, UPT, UR4, 0x1, URZ ;  /* 0x0000000104057890 */ /* 0x000fce000fffe0ff */
[----:B------:R-:W-:Y:S01]  /*2210*/  UMOV UR4, UR5 ;  /* 0x0000000500047c82 */ /* 0x000fe20008000000 */
[----:B--2---:R-:W-:-:S05]  /*2220*/  IADD3 R6, P0, PT, R6, R5, RZ ;  /* 0x0000000506067210 */ /* 0x004fca0007f1e0ff */
[----:B------:R-:W-:-:S05]  /*2230*/  IMAD.X R7, RZ, RZ, R7, P0 ;  /* 0x000000ffff077224 */ /* 0x000fca00000e0607 */
[----:B------:R0:W-:Y:S01]  /*2240*/  STL.64 [R11], R6 ;  /* 0x000000060b007387 */ /* 0x0001e20000100a00 */
[----:B------:R-:W-:Y:S05]  /*2250*/  BRA.U UP1, `(.L_x_13) ;  /* 0xffffffed01dc7547 */ /* 0x000fea000b83ffff */
.L_x_8:
[----:B------:R-:W2:Y:S01]  /*2260*/  LDCU UR4, c[0x0][0x3a0] ;  /* 0x00007400ff0477ac */ /* 0x000ea20008000800 */
[----:B------:R-:W-:Y:S01]  /*2270*/  PLOP3.LUT P0, PT, PT, PT, PT, 0x80, 0x8 ;  /* 0x000000000008781c */ /* 0x000fe20003f0f070 */
[----:B------:R-:W-:Y:S01]  /*2280*/  IMAD.MOV.U32 R21, RZ, RZ, RZ ;  /* 0x000000ffff157224 */ /* 0x000fe200078e00ff */
[----:B--2---:R-:W-:-:S09]  /*2290*/  UISETP.GE.AND UP0, UPT, UR4, 0x1, UPT ;  /* 0x000000010400788c */ /* 0x004fd2000bf06270 */
[----:B------:R-:W-:Y:S05]  /*22a0*/  BRA.U !UP0, `(.L_x_14) ;  /* 0x0000000908287547 */ /* 0x000fea000b800000 */
[----:B------:R-:W-:Y:S01]  /*22b0*/  UISETP.GE.U32.AND UP0, UPT, UR4, 0x10, UPT ;  /* 0x000000100400788c */ /* 0x000fe2000bf06070 */
[----:B------:R-:W-:Y:S02]  /*22c0*/  IMAD.MOV.U32 R12, RZ, RZ, RZ ;  /* 0x000000ffff0c7224 */ /* 0x000fe400078e00ff */
[----:B------:R-:W-:Y:S02]  /*22d0*/  IMAD.MOV.U32 R21, RZ, RZ, RZ ;  /* 0x000000ffff157224 */ /* 0x000fe400078e00ff */
[----:B------:R-:W-:-:S04]  /*22e0*/  IMAD.MOV.U32 R19, RZ, RZ, RZ ;  /* 0x000000ffff137224 */ /* 0x000fc800078e00ff */
[----:B------:R-:W-:Y:S05]  /*22f0*/  BRA.U !UP0, `(.L_x_15) ;  /* 0x0000000108f07547 */ /* 0x000fea000b800000 */
[----:B------:R-:W-:Y:S02]  /*2300*/  IMAD.MOV.U32 R28, RZ, RZ, RZ ;  /* 0x000000ffff1c7224 */ /* 0x000fe400078e00ff */
[----:B------:R-:W-:Y:S02]  /*2310*/  IMAD.MOV.U32 R21, RZ, RZ, RZ ;  /* 0x000000ffff157224 */ /* 0x000fe400078e00ff */
[----:B------:R-:W-:-:S07]  /*2320*/  IMAD.MOV.U32 R19, RZ, RZ, RZ ;  /* 0x000000ffff137224 */ /* 0x000fce00078e00ff */
.L_x_16:
[----:B------:R-:W-:-:S05]  /*2330*/  IMAD R29, R28, 0x4, R1 ;  /* 0x000000041c1d7824 */ /* 0x000fca00078e0201 */
[----:B0-----:R-:W2:Y:S04]  /*2340*/  LDL.128 R4, [R29] ;  /* 0x000000001d047983 */ /* 0x001ea80000100c00 */
[----:B------:R-:W3:Y:S04]  /*2350*/  LDL.128 R8, [R29+0x10] ;  /* 0x000010001d087983 */ /* 0x000ee80000100c00 */
[----:B------:R-:W4:Y:S01]  /*2360*/  LDL.128 R12, [R29+0x20] ;  /* 0x000020001d0c7983 */ /* 0x000f220000100c00 */
[CC--:B--2---:R-:W-:Y:S02]  /*2370*/  ISETP.GT.AND P2, PT, R4.reuse, R19.reuse, PT ;  /* 0x000000130400720c */ /* 0x0c4fe40003f44270 */
[----:B------:R-:W-:-:S02]  /*2380*/  VIMNMX R4, PT, PT, R4, R19, !PT ;  /* 0x0000001304047248 */ /* 0x000fc40007fe0100 */
[----:B------:R-:W2:Y:S02]  /*2390*/  LDL.128 R16, [R29+0x30] ;  /* 0x000030001d107983 */ /* 0x000ea40000100c00 */
[CC--:B------:R-:W-:Y:S02]  /*23a0*/  ISETP.GT.AND P0, PT, R5.reuse, R4.reuse, PT ;  /* 0x000000040500720c */ /* 0x0c0fe40003f04270 */
[----:B------:R-:W-:-:S04]  /*23b0*/  VIMNMX R5, PT, PT, R5, R4, !PT ;  /* 0x0000000405057248 */ /* 0x000fc80007fe0100 */
[CC--:B------:R-:W-:Y:S02]  /*23c0*/  VIMNMX R4, PT, PT, R6.reuse, R5.reuse, !PT ;  /* 0x0000000506047248 */ /* 0x0c0fe40007fe0100 */
[----:B------:R-:W-:Y:S02]  /*23d0*/  ISETP.GT.AND P4, PT, R6, R5, PT ;  /* 0x000000050600720c */ /* 0x000fe40003f84270 */
[----:B------:R-:W-:-:S04]  /*23e0*/  VIMNMX R5, PT, PT, R7, R4, !PT ;  /* 0x0000000407057248 */ /* 0x000fc80007fe0100 */
[----:B---3--:R-:W-:Y:S02]  /*23f0*/  ISETP.GT.AND P3, PT, R8, R5, PT ;  /* 0x000000050800720c */ /* 0x008fe40003f64270 */
[----:B------:R-:W-:Y:S02]  /*2400*/  VIMNMX R8, PT, PT, R5, R8, !PT ;  /* 0x0000000805087248 */ /* 0x000fe40007fe0100 */
[C---:B------:R-:W-:Y:S02]  /*2410*/  SEL R21, R28.reuse, R21, P2 ;  /* 0x000000151c157207 */ /* 0x040fe40001000000 */
[----:B------:R-:W-:Y:S02]  /*2420*/  ISETP.GT.AND P2, PT, R9, R8, PT ;  /* 0x000000080900720c */ /* 0x000fe40003f44270 */
[----:B------:R-:W-:Y:S02]  /*2430*/  ISETP.GT.AND P1, PT, R7, R4, PT ;  /* 0x000000040700720c */ /* 0x000fe40003f24270 */
[----:B------:R-:W-:Y:S01]  /*2440*/  VIMNMX R9, PT, PT, R9, R8, !PT ;  /* 0x0000000809097248 */ /* 0x000fe20007fe0100 */
[----:B------:R-:W-:-:S03]  /*2450*/  @P0 VIADD R21, R28, 0x1 ;  /* 0x000000011c150836 */ /* 0x000fc60000000000 */
[CC--:B------:R-:W-:Y:S02]  /*2460*/  ISETP.GT.AND P0, PT, R10.reuse, R9.reuse, PT ;  /* 0x000000090a00720c */ /* 0x0c0fe40003f04270 */
[----:B------:R-:W-:Y:S01]  /*2470*/  VIMNMX R10, PT, PT, R10, R9, !PT ;  /* 0x000000090a0a7248 */ /* 0x000fe20007fe0100 */
[----:B------:R-:W-:-:S03]  /*2480*/  @P4 VIADD R21, R28, 0x2 ;  /* 0x000000021c154836 */ /* 0x000fc60000000000 */
[CC--:B------:R-:W-:Y:S01]  /*2490*/  VIMNMX R5, PT, PT, R11.reuse, R10.reuse, !PT ;  /* 0x0000000a0b057248 */ /* 0x0c0fe20007fe0100 */
[C---:B------:R-:W-:Y:S01]  /*24a0*/  @P1 VIADD R21, R28.reuse, 0x3 ;  /* 0x000000031c151836 */ /* 0x040fe20000000000 */
[----:B------:R-:W-:Y:S02]  /*24b0*/  ISETP.GT.AND P1, PT, R11, R10, PT ;  /* 0x0000000a0b00720c */ /* 0x000fe40003f24270 */
[----:B----4-:R-:W-:Y:S01]  /*24c0*/  VIMNMX R4, PT, PT, R5, R12, !PT ;  /* 0x0000000c05047248 */ /* 0x010fe20007fe0100 */
[----:B------:R-:W-:Y:S01]  /*24d0*/  @P3 VIADD R21, R28, 0x4 ;  /* 0x000000041c153836 */ /* 0x000fe20000000000 */
[----:B------:R-:W-:Y:S02]  /*24e0*/  ISETP.GT.AND P3, PT, R12, R5, PT ;  /* 0x000000050c00720c */ /* 0x000fe40003f64270 */
[CC--:B------:R-:W-:Y:S01]  /*24f0*/  VIMNMX R5, PT, PT, R13.reuse, R4.reuse, !PT ;  /* 0x000000040d057248 */ /* 0x0c0fe20007fe0100 */
[C---:B------:R-:W-:Y:S01]  /*2500*/  @P2 VIADD R21, R28.reuse, 0x5 ;  /* 0x000000051c152836 */ /* 0x040fe20000000000 */
[----:B------:R-:W-:Y:S01]  /*2510*/  ISETP.GT.AND P2, PT, R13, R4, PT ;  /* 0x000000040d00720c */ /* 0x000fe20003f44270 */
[----:B------:R-:W-:Y:S01]  /*2520*/  @P0 VIADD R21, R28, 0x6 ;  /* 0x000000061c150836 */ /* 0x000fe20000000000 */
[----:B------:R-:W-:-:S02]  /*2530*/  VIMNMX R4, PT, PT, R14, R5, !PT ;  /* 0x000000050e047248 */ /* 0x000fc40007fe0100 */
[----:B------:R-:W-:Y:S02]  /*2540*/  ISETP.GT.AND P0, PT, R14, R5, PT ;  /* 0x000000050e00720c */ /* 0x000fe40003f04270 */
[CC--:B------:R-:W-:Y:S01]  /*2550*/  VIMNMX R5, PT, PT, R15.reuse, R4.reuse, !PT ;  /* 0x000000040f057248 */ /* 0x0c0fe20007fe0100 */
[C---:B------:R-:W-:Y:S01]  /*2560*/  @P1 VIADD R21, R28.reuse, 0x7 ;  /* 0x000000071c151836 */ /* 0x040fe20000000000 */
[----:B------:R-:W-:Y:S01]  /*2570*/  ISETP.GT.AND P1, PT, R15, R4, PT ;  /* 0x000000040f00720c */ /* 0x000fe20003f24270 */
[----:B------:R-:W-:-:S04]  /*2580*/  @P3 VIADD R21, R28, 0x8 ;  /* 0x000000081c153836 */ /* 0x000fc80000000000 */
[----:B------:R-:W-:-:S04]  /*2590*/  @P2 VIADD R21, R28, 0x9 ;  /* 0x000000091c152836 */ /* 0x000fc80000000000 */
[----:B------:R-:W-:-:S04]  /*25a0*/  @P0 VIADD R21, R28, 0xa ;  /* 0x0000000a1c150836 */ /* 0x000fc80000000000 */
[----:B------:R-:W-:Y:S01]  /*25b0*/  @P1 VIADD R21, R28, 0xb ;  /* 0x0000000b1c151836 */ /* 0x000fe20000000000 */
[----:B--2---:R-:W-:Y:S02]  /*25c0*/  VIMNMX R4, PT, PT, R5, R16, !PT ;  /* 0x0000001005047248 */ /* 0x004fe40007fe0100 */
[----:B------:R-:W-:Y:S02]  /*25d0*/  ISETP.GT.AND P3, PT, R16, R5, PT ;  /* 0x000000051000720c */ /* 0x000fe40003f64270 */
[----:B------:R-:W-:-:S04]  /*25e0*/  VIMNMX R5, PT, PT, R17, R4, !PT ;  /* 0x0000000411057248 */ /* 0x000fc80007fe0100 */
[CC--:B------:R-:W-:Y:S02]  /*25f0*/  ISETP.GT.AND P0, PT, R18.reuse, R5.reuse, PT ;  /* 0x000000051200720c */ /* 0x0c0fe40003f04270 */
[----:B------:R-:W-:Y:S02]  /*2600*/  VIMNMX R18, PT, PT, R18, R5, !PT ;  /* 0x0000000512127248 */ /* 0x000fe40007fe0100 */
[----:B------:R-:W-:Y:S02]  /*2610*/  ISETP.GT.AND P2, PT, R17, R4, PT ;  /* 0x000000041100720c */ /* 0x000fe40003f44270 */
[----:B------:R-:W-:Y:S01]  /*2620*/  ISETP.GT.AND P1, PT, R19, R18, PT ;  /* 0x000000121300720c */ /* 0x000fe20003f24270 */
[----:B------:R-:W-:-:S10]  /*2630*/  @P3 VIADD R21, R28, 0xc ;  /* 0x0000000c1c153836 */ /* 0x000fd40000000000 */
[C---:B------:R-:W-:Y:S02]  /*2640*/  @P2 VIADD R21, R28.reuse, 0xd ;  /* 0x0000000d1c152836 */ /* 0x040fe40000000000 */
[C---:B------:R-:W-:Y:S02]  /*2650*/  @P0 VIADD R21, R28.reuse, 0xe ;  /* 0x0000000e1c150836 */ /* 0x040fe40000000000 */
[C---:B------:R-:W-:Y:S02]  /*2660*/  @P1 VIADD R21, R28.reuse, 0xf ;  /* 0x0000000f1c151836 */ /* 0x040fe40000000000 */
[----:B------:R-:W-:-:S05]  /*2670*/  VIADD R28, R28, 0x10 ;  /* 0x000000101c1c7836 */ /* 0x000fca0000000000 */
[----:B------:R-:W-:Y:S02]  /*2680*/  ISETP.NE.AND P0, PT, R28, R22, PT ;  /* 0x000000161c00720c */ /* 0x000fe40003f05270 */
[----:B------:R-:W-:-:S11]  /*2690*/  VIMNMX R19, PT, PT, R19, R18, !PT ;  /* 0x0000001213137248 */ /* 0x000fd60007fe0100 */
[----:B------:R-:W-:Y:S05]  /*26a0*/  @P0 BRA `(.L_x_16) ;  /* 0xfffffffc00200947 */ /* 0x000fea000383ffff */
[----:B------:R-:W-:-:S07]  /*26b0*/  IMAD.MOV.U32 R12, RZ, RZ, R22 ;  /* 0x000000ffff0c7224 */ /* 0x000fce00078e0016 */
.L_x_15:
[----:B------:R-:W-:-:S13]  /*26c0*/  ISETP.NE.AND P0, PT, R24, RZ, PT ;  /* 0x000000ff1800720c */ /* 0x000fda0003f05270 */
[----:B------:R-:W-:Y:S05]  /*26d0*/  @!P0 BRA `(.L_x_17) ;  /* 0x0000000400188947 */ /* 0x000fea0003800000 */
[----:B------:R-:W-:Y:S01]  /*26e0*/  VIADD R4, R24, 0xffffffff ;  /* 0xffffffff18047836 */ /* 0x000fe20000000000 */
[----:B------:R-:W-:-:S04]  /*26f0*/  ISETP.NE.AND P0, PT, R23, RZ, PT ;  /* 0x000000ff1700720c */ /* 0x000fc80003f05270 */
[----:B------:R-:W-:-:S13]  /*2700*/  ISETP.GE.U32.AND P1, PT, R4, 0x7, PT ;  /* 0x000000070400780c */ /* 0x000fda0003f26070 */
[----:B------:R-:W-:Y:S05]  /*2710*/  @!P1 BRA `(.L_x_18) ;  /* 0x0000000000709947 */ /* 0x000fea0003800000 */
[----:B------:R-:W-:-:S05]  /*2720*/  IMAD R13, R12, 0x4, R1 ;  /* 0x000000040c0d7824 */ /* 0x000fca00078e0201 */
[----:B0-----:R-:W2:Y:S04]  /*2730*/  LDL.128 R4, [R13] ;  /* 0x000000000d047983 */ /* 0x001ea80000100c00 */
[----:B------:R-:W3:Y:S01]  /*2740*/  LDL.128 R8, [R13+0x10] ;  /* 0x000010000d087983 */ /* 0x000ee20000100c00 */
[----:B--2---:R-:W-:Y:S02]  /*2750*/  VIMNMX R14, PT, PT, R19, R4, !PT ;  /* 0x00000004130e7248 */ /* 0x004fe40007fe0100 */
[----:B------:R-:W-:Y:S02]  /*2760*/  ISETP.GT.AND P3, PT, R4, R19, PT ;  /* 0x000000130400720c */ /* 0x000fe40003f64270 */
[----:B------:R-:W-:Y:S02]  /*2770*/  VIMNMX R15, PT, PT, R14, R5, !PT ;  /* 0x000000050e0f7248 */ /* 0x000fe40007fe0100 */
[----:B------:R-:W-:-:S02]  /*2780*/  ISETP.GT.AND P4, PT, R5, R14, PT ;  /* 0x0000000e0500720c */ /* 0x000fc40003f84270 */
[----:B------:R-:W-:Y:S02]  /*2790*/  VIMNMX R14, PT, PT, R15, R6, !PT ;  /* 0x000000060f0e7248 */ /* 0x000fe40007fe0100 */
[----:B------:R-:W-:Y:S02]  /*27a0*/  ISETP.GT.AND P1, PT, R6, R15, PT ;  /* 0x0000000f0600720c */ /* 0x000fe40003f24270 */
[----:B------:R-:W-:Y:S02]  /*27b0*/  VIMNMX R5, PT, PT, R14, R7, !PT ;  /* 0x000000070e057248 */ /* 0x000fe40007fe0100 */
[----:B------:R-:W-:Y:S02]  /*27c0*/  ISETP.GT.AND P2, PT, R7, R14, PT ;  /* 0x0000000e0700720c */ /* 0x000fe40003f44270 */
[----:B---3--:R-:W-:Y:S02]  /*27d0*/  VIMNMX R4, PT, PT, R5, R8, !PT ;  /* 0x0000000805047248 */ /* 0x008fe40007fe0100 */
[C---:B------:R-:W-:Y:S01]  /*27e0*/  SEL R21, R12.reuse, R21, P3 ;  /* 0x000000150c157207 */ /* 0x040fe20001800000 */
[----:B------:R-:W-:Y:S01]  /*27f0*/  @P4 VIADD R21, R12, 0x1 ;  /* 0x000000010c154836 */ /* 0x000fe20000000000 */
[----:B------:R-:W-:-:S02]  /*2800*/  ISETP.GT.AND P3, PT, R8, R5, PT ;  /* 0x000000050800720c */ /* 0x000fc40003f64270 */
[----:B------:R-:W-:Y:S01]  /*2810*/  VIMNMX R5, PT, PT, R4, R9, !PT ;  /* 0x0000000904057248 */ /* 0x000fe20007fe0100 */
[----:B------:R-:W-:Y:S01]  /*2820*/  @P1 VIADD R21, R12, 0x2 ;  /* 0x000000020c151836 */ /* 0x000fe20000000000 */
[----:B------:R-:W-:Y:S02]  /*2830*/  ISETP.GT.AND P4, PT, R9, R4, PT ;  /* 0x000000040900720c */ /* 0x000fe40003f84270 */
[----:B------:R-:W-:Y:S01]  /*2840*/  ISETP.GT.AND P1, PT, R10, R5, PT ;  /* 0x000000050a00720c */ /* 0x000fe20003f24270 */
[----:B------:R-:W-:Y:S01]  /*2850*/  @P2 VIADD R21, R12, 0x3 ;  /* 0x000000030c152836 */ /* 0x000fe20000000000 */
[----:B------:R-:W-:-:S04]  /*2860*/  VIMNMX R10, PT, PT, R5, R10, !PT ;  /* 0x0000000a050a7248 */ /* 0x000fc80007fe0100 */
[----:B------:R-:W-:Y:S01]  /*2870*/  ISETP.GT.AND P2, PT, R11, R10, PT ;  /* 0x0000000a0b00720c */ /* 0x000fe20003f44270 */
[----:B------:R-:W-:Y:S01]  /*2880*/  @P3 VIADD R21, R12, 0x4 ;  /* 0x000000040c153836 */ /* 0x000fe20000000000 */
[----:B------:R-:W-:-:S03]  /*2890*/  VIMNMX R19, PT, PT, R10, R11, !PT ;  /* 0x0000000b0a137248 */ /* 0x000fc60007fe0100 */
[C---:B------:R-:W-:Y:S02]  /*28a0*/  @P4 VIADD R21, R12.reuse, 0x5 ;  /* 0x000000050c154836 */ /* 0x040fe40000000000 */
[----:B------:R-:W-:-:S06]  /*28b0*/  @P1 VIADD R21, R12, 0x6 ;  /* 0x000000060c151836 */ /* 0x000fcc0000000000 */
[C---:B------:R-:W-:Y:S02]  /*28c0*/  @P2 VIADD R21, R12.reuse, 0x7 ;  /* 0x000000070c152836 */ /* 0x040fe40000000000 */
[----:B------:R-:W-:-:S07]  /*28d0*/  VIADD R12, R12, 0x8 ;  /* 0x000000080c0c7836 */ /* 0x000fce0000000000 */
.L_x_18:
[----:B------:R-:W-:Y:S05]  /*28e0*/  @!P0 BRA `(.L_x_17) ;  /* 0x0000000000948947 */ /* 0x000fea0003800000 */
[----:B------:R-:W-:Y:S01]  /*28f0*/  VIADD R4, R23, 0xffffffff ;  /* 0xffffffff17047836 */ /* 0x000fe20000000000 */
[----:B------:R-:W-:-:S04]  /*2900*/  ISETP.NE.AND P0, PT, R20, RZ, PT ;  /* 0x000000ff1400720c */ /* 0x000fc80003f05270 */
[----:B------:R-:W-:-:S13]  /*2910*/  ISETP.GE.U32.AND P1, PT, R4, 0x3, PT ;  /* 0x000000030400780c */ /* 0x000fda0003f26070 */
[----:B------:R-:W-:Y:S05]  /*2920*/  @!P1 BRA `(.L_x_19) ;  /* 0x00000000003c9947 */ /* 0x000fea0003800000 */
[----:B------:R-:W-:-:S06]  /*2930*/  IMAD R4, R12, 0x4, R1 ;  /* 0x000000040c047824 */ /* 0x000fcc00078e0201 */
[----:B0-----:R-:W2:Y:S02]  /*2940*/  LDL.128 R4, [R4] ;  /* 0x0000000004047983 */ /* 0x001ea40000100c00 */
[----:B--2---:R-:W-:Y:S02]  /*2950*/  VIMNMX R8, PT, PT, R19, R4, !PT ;  /* 0x0000000413087248 */ /* 0x004fe40007fe0100 */
[----:B------:R-:W-:Y:S02]  /*2960*/  ISETP.GT.AND P1, PT, R4, R19, PT ;  /* 0x000000130400720c */ /* 0x000fe40003f24270 */
[----:B------:R-:W-:Y:S02]  /*2970*/  VIMNMX R9, PT, PT, R8, R5, !PT ;  /* 0x0000000508097248 */ /* 0x000fe40007fe0100 */
[----:B------:R-:W-:Y:S02]  /*2980*/  ISETP.GT.AND P2, PT, R5, R8, PT ;  /* 0x000000080500720c */ /* 0x000fe40003f44270 */
[----:B------:R-:W-:-:S02]  /*2990*/  ISETP.GT.AND P3, PT, R6, R9, PT ;  /* 0x000000090600720c */ /* 0x000fc40003f64270 */
[----:B------:R-:W-:Y:S02]  /*29a0*/  VIMNMX R6, PT, PT, R9, R6, !PT ;  /* 0x0000000609067248 */ /* 0x000fe40007fe0100 */
[----:B------:R-:W-:Y:S02]  /*29b0*/  SEL R21, R12, R21, P1 ;  /* 0x000000150c157207 */ /* 0x000fe40000800000 */
[----:B------:R-:W-:Y:S02]  /*29c0*/  ISETP.GT.AND P4, PT, R7, R6, PT ;  /* 0x000000060700720c */ /* 0x000fe40003f84270 */
[----:B------:R-:W-:-:S03]  /*29d0*/  VIMNMX R19, PT, PT, R6, R7, !PT ;  /* 0x0000000706137248 */ /* 0x000fc60007fe0100 */
[C---:B------:R-:W-:Y:S02]  /*29e0*/  @P2 VIADD R21, R12.reuse, 0x1 ;  /* 0x000000010c152836 */ /* 0x040fe40000000000 */
[----:B------:R-:W-:-:S06]  /*29f0*/  @P3 VIADD R21, R12, 0x2 ;  /* 0x000000020c153836 */ /* 0x000fcc0000000000 */
[C---:B------:R-:W-:Y:S02]  /*2a00*/  @P4 VIADD R21, R12.reuse, 0x3 ;  /* 0x000000030c154836 */ /* 0x040fe40000000000 */
[----:B------:R-:W-:-:S07]  /*2a10*/  VIADD R12, R12, 0x4 ;  /* 0x000000040c0c7836 */ /* 0x000fce0000000000 */
.L_x_19:
[----:B------:R-:W-:Y:S05]  /*2a20*/  @!P0 BRA `(.L_x_17) ;  /* 0x0000000000448947 */ /* 0x000fea0003800000 */
[----:B0-----:R-:W-:-:S05]  /*2a30*/  IMAD R6, R12, 0x4, R1 ;  /* 0x000000040c067824 */ /* 0x001fca00078e0201 */
[----:B------:R-:W2:Y:S01]  /*2a40*/  LDL.64 R4, [R6] ;  /* 0x0000000006047983 */ /* 0x000ea20000100a00 */
[----:B------:R-:W-:Y:S02]  /*2a50*/  ISETP.NE.AND P1, PT, R20, 0x1, PT ;  /* 0x000000011400780c */ /* 0x000fe40003f25270 */
[----:B--2---:R-:W-:Y:S02]  /*2a60*/  ISETP.GT.AND P0, PT, R4, R19, PT ;  /* 0x000000130400720c */ /* 0x004fe40003f04270 */
[----:B------:R-:W-:Y:S02]  /*2a70*/  VIMNMX R19, PT, PT, R19, R4, !PT ;  /* 0x0000000413137248 */ /* 0x000fe40007fe0100 */
[----:B------:R-:W-:-:S07]  /*2a80*/  SEL R21, R12, R21, P0 ;  /* 0x000000150c157207 */ /* 0x000fce0000000000 */
[----:B------:R-:W-:Y:S05]  /*2a90*/  @!P1 BRA `(.L_x_17) ;  /* 0x0000000000289947 */ /* 0x000fea0003800000 */
[----:B------:R-:W2:Y:S01]  /*2aa0*/  LDL R6, [R6+0x8] ;  /* 0x0000080006067983 */ /* 0x000ea20000100800 */
[----:B------:R-:W-:Y:S02]  /*2ab0*/  ISETP.NE.AND P2, PT, R20, 0x2, PT ;  /* 0x000000021400780c */ /* 0x000fe40003f45270 */
[----:B------:R-:W-:Y:S02]  /*2ac0*/  ISETP.GT.AND P0, PT, R5, R19, PT ;  /* 0x000000130500720c */ /* 0x000fe40003f04270 */
[----:B------:R-:W-:Y:S02]  /*2ad0*/  VIMNMX R19, PT, PT, R19, R5, !PT ;  /* 0x0000000513137248 */ /* 0x000fe40007fe0100 */
[----:B------:R-:W-:-:S09]  /*2ae0*/  PLOP3.LUT P3, PT, PT, PT, PT, 0x8, 0x80 ;  /* 0x000000000080781c */ /* 0x000fd20003f6e170 */
[----:B------:R-:W-:Y:S01]  /*2af0*/  @P0 VIADD R21, R12, 0x1 ;  /* 0x000000010c150836 */ /* 0x000fe20000000000 */
[----:B--2---:R-:W-:Y:S02]  /*2b00*/  @P2 ISETP.GT.AND P1, PT, R6, R19, PT ;  /* 0x000000130600220c */ /* 0x004fe40003f24270 */
[----:B------:R-:W-:Y:S02]  /*2b10*/  @P2 VIMNMX R19, PT, PT, R19, R6, !PT ;  /* 0x0000000613132248 */ /* 0x000fe40007fe0100 */
[----:B------:R-:W-:-:S13]  /*2b20*/  @P2 PLOP3.LUT P3, PT, P1, PT, PT, 0x80, 0x8 ;  /* 0x000000000008281c */ /* 0x000fda0000f6f070 */
[----:B------:R-:W-:-:S07]  /*2b30*/  @P3 VIADD R21, R12, 0x2 ;  /* 0x000000020c153836 */ /* 0x000fce0000000000 */
.L_x_17:
[----:B------:R-:W-:-:S13]  /*2b40*/  ISETP.EQ.AND P0, PT, R19, RZ, PT ;  /* 0x000000ff1300720c */ /* 0x000fda0003f02270 */
.L_x_14:
[----:B------:R-:W2:Y:S01]  /*2b50*/  LDCU UR4, c[0x0][0x398] ;  /* 0x00007300ff0477ac */ /* 0x000ea20008000800 */
[----:B------:R-:W-:Y:S01]  /*2b60*/  BSSY.RECONVERGENT B0, `(.L_x_20) ;  /* 0x0000026000007945 */ /* 0x000fe20003800200 */
[----:B--2---:R-:W-:-:S03]  /*2b70*/  IMAD R10, R25, UR4, R0 ;  /* 0x00000004190a7c24 */ /* 0x004fc6000f8e0200 */
[----:B------:R-:W-:Y:S05]  /*2b80*/  @P0 BRA `(.L_x_21) ;  /* 0x00000000007c0947 */ /* 0x000fea0003800000 */
[C-C-:B------:R-:W-:Y:S02]  /*2b90*/  IMAD.U32 R13, R21.reuse, 0x4, R1.reuse ;  /* 0x00000004150d7824 */ /* 0x140fe400078e0001 */
[----:B0-----:R-:W-:-:S04]  /*2ba0*/  IMAD.U32 R6, R21, 0x8, R1 ;  /* 0x0000000815067824 */ /* 0x001fc800078e0001 */
[----:B------:R-:W2:Y:S04]  /*2bb0*/  LDL R13, [R13] ;  /* 0x000000000d0d7983 */ /* 0x000ea80000100800 */
[----:B------:R-:W3:Y:S01]  /*2bc0*/  LDL.64 R6, [R6+0x400] ;  /* 0x0004000006067983 */ /* 0x000ee20000100a00 */
[----:B--2---:R-:W-:-:S04]  /*2bd0*/  SHF.R.S32.HI R11, RZ, 0x1f, R13 ;  /* 0x0000001fff0b7819 */ /* 0x004fc8000001140d */
[----:B---3--:R-:W-:-:S04]  /*2be0*/  LOP3.LUT R4, R7, R11, RZ, 0xfc, !PT ;  /* 0x0000000b07047212 */ /* 0x008fc800078efcff */
[----:B------:R-:W-:-:S13]  /*2bf0*/  ISETP.NE.U32.AND P0, PT, R4, RZ, PT ;  /* 0x000000ff0400720c */ /* 0x000fda0003f05070 */
[----:B------:R-:W-:Y:S05]  /*2c00*/  @P0 BRA `(.L_x_22) ;  /* 0x0000000000500947 */ /* 0x000fea0003800000 */
[----:B------:R-:W0:Y:S01]  /*2c10*/  I2F.U32.RP R7, R13 ;  /* 0x0000000d00077306 */ /* 0x000e220000209000 */
[----:B------:R-:W-:Y:S01]  /*2c20*/  IMAD.MOV R9, RZ, RZ, -R13 ;  /* 0x000000ffff097224 */ /* 0x000fe200078e0a0d */
[----:B------:R-:W-:-:S06]  /*2c30*/  ISETP.NE.U32.AND P2, PT, R13, RZ, PT ;  /* 0x000000ff0d00720c */ /* 0x000fcc0003f45070 */
[----:B0-----:R-:W0:Y:S02]  /*2c40*/  MUFU.RCP R7, R7 ;  /* 0x0000000700077308 */ /* 0x001e240000001000 */
[----:B0-----:R-:W-:-:S06]  /*2c50*/  VIADD R4, R7, 0xffffffe ;  /* 0x0ffffffe07047836 */ /* 0x001fcc0000000000 */
[----:B------:R0:W2:Y:S02]  /*2c60*/  F2I.FTZ.U32.TRUNC.NTZ R5, R4 ;  /* 0x0000000400057305 */ /* 0x0000a4000021f000 */
[----:B0-----:R-:W-:Y:S02]  /*2c70*/  IMAD.MOV.U32 R4, RZ, RZ, RZ ;  /* 0x000000ffff047224 */ /* 0x001fe400078e00ff */
[----:B--2---:R-:W-:-:S04]  /*2c80*/  IMAD R9, R9, R5, RZ ;  /* 0x0000000509097224 */ /* 0x004fc800078e02ff */
[----:B------:R-:W-:-:S06]  /*2c90*/  IMAD.HI.U32 R5, R5, R9, R4 ;  /* 0x0000000905057227 */ /* 0x000fcc00078e0004 */
[----:B------:R-:W-:-:S04]  /*2ca0*/  IMAD.HI.U32 R5, R5, R6, RZ ;  /* 0x0000000605057227 */ /* 0x000fc800078e00ff */
[----:B------:R-:W-:-:S04]  /*2cb0*/  IMAD.MOV R8, RZ, RZ, -R5 ;  /* 0x000000ffff087224 */ /* 0x000fc800078e0a05 */
[----:B------:R-:W-:-:S05]  /*2cc0*/  IMAD R6, R13, R8, R6 ;  /* 0x000000080d067224 */ /* 0x000fca00078e0206 */
[----:B------:R-:W-:-:S13]  /*2cd0*/  ISETP.GE.U32.AND P0, PT, R6, R13, PT ;  /* 0x0000000d0600720c */ /* 0x000fda0003f06070 */
[----:B------:R-:W-:Y:S02]  /*2ce0*/  @P0 IMAD.IADD R6, R6, 0x1, -R13 ;  /* 0x0000000106060824 */ /* 0x000fe400078e0a0d */
[----:B------:R-:W-:-:S03]  /*2cf0*/  @P0 VIADD R5, R5, 0x1 ;  /* 0x0000000105050836 */ /* 0x000fc60000000000 */
[----:B------:R-:W-:-:S13]  /*2d00*/  ISETP.GE.U32.AND P1, PT, R6, R13, PT ;  /* 0x0000000d0600720c */ /* 0x000fda0003f26070 */
[----:B------:R-:W-:Y:S01]  /*2d10*/  @P1 VIADD R5, R5, 0x1 ;  /* 0x0000000105051836 */ /* 0x000fe20000000000 */
[----:B------:R-:W-:-:S04]  /*2d20*/  @!P2 LOP3.LUT R5, RZ, R13, RZ, 0x33, !PT ;  /* 0x0000000dff05a212 */ /* 0x000fc800078e33ff */
[----:B------:R-:W-:Y:S01]  /*2d30*/  PRMT R7, R5, 0x7610, R7 ;  /* 0x0000761005077816 */ /* 0x000fe20000000007 */
[----:B------:R-:W-:Y:S06]  /*2d40*/  BRA `(.L_x_23) ;  /* 0x00000000001c7947 */ /* 0x000fec0003800000 */
.L_x_22:
[----:B------:R-:W-:-:S07]  /*2d50*/  MOV R12, 0x2d70 ;  /* 0x00002d70000c7802 */ /* 0x000fce0000000f00 */
[----:B-1----:R-:W-:Y:S05]  /*2d60*/  CALL.REL.NOINC `($__internal_0_$__cuda_sm20_div_u64) ;  /* 0x00000000003c7944 */ /* 0x002fea0003c00000 */
[----:B------:R-:W-:Y:S05]  /*2d70*/  BRA `(.L_x_23) ;  /* 0x0000000000107947 */ /* 0x000fea0003800000 */
.L_x_21:
[----:B------:R-:W2:Y:S02]  /*2d80*/  LDCU.64 UR4, c[0x0][0x380] ;  /* 0x00007000ff0477ac */ /* 0x000ea40008000a00 */
[----:B--2---:R-:W-:-:S04]  /*2d90*/  IADD3 R4, P0, PT, R10, UR4, RZ ;  /* 0x000000040a047c10 */ /* 0x004fc8000ff1e0ff */
[----:B------:R-:W-:-:S05]  /*2da0*/  LEA.HI.X.SX32 R5, R10, UR5, 0x1, P0 ;  /* 0x000000050a057c11 */ /* 0x000fca00080f0eff */
[----:B0-----:R0:W5:Y:S04]  /*2db0*/  LDG.E.U8 R7, desc[UR12][R4.64] ;  /* 0x0000000c04077981 */ /* 0x001168000c1e1100 */
.L_x_23:
[----:B------:R-:W-:Y:S05]  /*2dc0*/  BSYNC.RECONVERGENT B0 ;  /* 0x0000000000007941 */ /* 0x000fea0003800200 */
.L_x_20:
[----:B------:R-:W0:Y:S01]  /*2dd0*/  LDCU.64 UR4, c[0x0][0x388] ;  /* 0x00007100ff0477ac */ /* 0x000e220008000a00 */
[----:B------:R-:W-:Y:S01]  /*2de0*/  VIADD R0, R0, 0x1 ;  /* 0x0000000100007836 */ /* 0x000fe20000000000 */
[C---:B0-----:R-:W-:Y:S01]  /*2df0*/  IADD3 R4, P0, PT, R10.reuse, UR4, RZ ;  /* 0x000000040a047c10 */ /* 0x041fe2000ff1e0ff */
[----:B------:R-:W0:Y:S03]  /*2e00*/  LDCU UR4, c[0x0][0x398] ;  /* 0x00007300ff0477ac */ /* 0x000e260008000800 */
[----:B------:R-:W-:-:S05]  /*2e10*/  LEA.HI.X.SX32 R5, R10, UR5, 0x1, P0 ;  /* 0x000000050a057c11 */ /* 0x000fca00080f0eff */
[----:B-----5:R2:W-:Y:S01]  /*2e20*/  STG.E.U8 desc[UR12][R4.64], R7 ;  /* 0x0000000704007986 */ /* 0x0205e2000c10110c */
[----:B0-----:R-:W-:-:S13]  /*2e30*/  ISETP.NE.AND P0, PT, R0, UR4, PT ;  /* 0x0000000400007c0c */ /* 0x001fda000bf05270 */
[----:B--2---:R-:W-:Y:S05]  /*2e40*/  @P0 BRA `(.L_x_24) ;  /* 0xffffffd400c40947 */ /* 0x004fea000383ffff */
[----:B------:R-:W-:Y:S05]  /*2e50*/  EXIT ;  /* 0x000000000000794d */ /* 0x000fea0003800000 */
        .weak           $__internal_0_$__cuda_sm20_div_u64
        .type           $__internal_0_$__cuda_sm20_div_u64,@function
        .size           $__internal_0_$__cuda_sm20_div_u64,(.L_x_57 - $__internal_0_$__cuda_sm20_div_u64)
$__internal_0_$__cuda_sm20_div_u64:
[----:B------:R-:W-:Y:S02]  /*2e60*/  IMAD.MOV.U32 R14, RZ, RZ, R13 ;  /* 0x000000ffff0e7224 */ /* 0x000fe400078e000d */
[----:B------:R-:W-:-:S04]  /*2e70*/  IMAD.MOV.U32 R15, RZ, RZ, R11 ;  /* 0x000000ffff0f7224 */ /* 0x000fc800078e000b */
[----:B------:R-:W0:Y:S08]  /*2e80*/  I2F.U64.RP R14, R14 ;  /* 0x0000000e000e7312 */ /* 0x000e300000309000 */
[----:B0-----:R-:W0:Y:S02]  /*2e90*/  MUFU.RCP R4, R14 ;  /* 0x0000000e00047308 */ /* 0x001e240000001000 */
[----:B0-----:R-:W-:-:S06]  /*2ea0*/  VIADD R4, R4, 0x1ffffffe ;  /* 0x1ffffffe04047836 */ /* 0x001fcc0000000000 */
[----:B------:R-:W0:Y:S02]  /*2eb0*/  F2I.U64.TRUNC R4, R4 ;  /* 0x0000000400047311 */ /* 0x000e24000020d800 */
[----:B0-----:R-:W-:-:S04]  /*2ec0*/  IMAD.WIDE.U32 R8, R4, R13, RZ ;  /* 0x0000000d04087225 */ /* 0x001fc800078e00ff */
[----:B------:R-:W-:Y:S01]  /*2ed0*/  IMAD R9, R4, R11, R9 ;  /* 0x0000000b04097224 */ /* 0x000fe200078e0209 */
[----:B------:R-:W-:-:S03]  /*2ee0*/  IADD3 R17, P0, PT, RZ, -R8, RZ ;  /* 0x80000008ff117210 */ /* 0x000fc60007f1e0ff */
[----:B------:R-:W-:Y:S02]  /*2ef0*/  IMAD R9, R5, R13, R9 ;  /* 0x0000000d05097224 */ /* 0x000fe400078e0209 */
[----:B------:R-:W-:-:S04]  /*2f00*/  IMAD.HI.U32 R8, R4, R17, RZ ;  /* 0x0000001104087227 */ /* 0x000fc800078e00ff */
[----:B------:R-:W-:Y:S02]  /*2f10*/  IMAD.X R19, RZ, RZ, ~R9, P0 ;  /* 0x000000ffff137224 */ /* 0x000fe400000e0e09 */
[----:B------:R-:W-:Y:S02]  /*2f20*/  IMAD.MOV.U32 R9, RZ, RZ, R4 ;  /* 0x000000ffff097224 */ /* 0x000fe400078e0004 */
[-C--:B------:R-:W-:Y:S02]  /*2f30*/  IMAD R15, R5, R19.reuse, RZ ;  /* 0x00000013050f7224 */ /* 0x080fe400078e02ff */
[----:B------:R-:W-:-:S04]  /*2f40*/  IMAD.WIDE.U32 R8, P0, R4, R19, R8 ;  /* 0x0000001304087225 */ /* 0x000fc80007800008 */
[----:B------:R-:W-:-:S04]  /*2f50*/  IMAD.HI.U32 R19, R5, R19, RZ ;  /* 0x0000001305137227 */ /* 0x000fc800078e00ff */
[----:B------:R-:W-:-:S04]  /*2f60*/  IMAD.HI.U32 R8, P1, R5, R17, R8 ;  /* 0x0000001105087227 */ /* 0x000fc80007820008 */
[----:B------:R-:W-:Y:S01]  /*2f70*/  IMAD.X R14, R19, 0x1, R5, P0 ;  /* 0x00000001130e7824 */ /* 0x000fe200000e0605 */
[----:B------:R-:W-:-:S04]  /*2f80*/  IADD3 R9, P2, PT, R15, R8, RZ ;  /* 0x000000080f097210 */ /* 0x000fc80007f5e0ff */
[----:B------:R-:W-:Y:S01]  /*2f90*/  IADD3.X R14, PT, PT, RZ, RZ, R14, P2, P1 ;  /* 0x000000ffff0e7210 */ /* 0x000fe200017e240e */
[----:B------:R-:W-:-:S04]  /*2fa0*/  IMAD.WIDE.U32 R4, R9, R13, RZ ;  /* 0x0000000d09047225 */ /* 0x000fc800078e00ff */
[----:B------:R-:W-:Y:S01]  /*2fb0*/  IMAD R5, R9, R11, R5 ;  /* 0x0000000b09057224 */ /* 0x000fe200078e0205 */
[----:B------:R-:W-:-:S03]  /*2fc0*/  IADD3 R15, P0, PT, RZ, -R4, RZ ;  /* 0x80000004ff0f7210 */ /* 0x000fc60007f1e0ff */
[----:B------:R-:W-:Y:S02]  /*2fd0*/  IMAD R5, R14, R13, R5 ;  /* 0x0000000d0e057224 */ /* 0x000fe400078e0205 */
[----:B------:R-:W-:-:S04]  /*2fe0*/  IMAD.HI.U32 R8, R9, R15, RZ ;  /* 0x0000000f09087227 */ /* 0x000fc800078e00ff */
[----:B------:R-:W-:-:S04]  /*2ff0*/  IMAD.X R5, RZ, RZ, ~R5, P0 ;  /* 0x000000ffff057224 */ /* 0x000fc800000e0e05 */
[----:B------:R-:W-:-:S04]  /*3000*/  IMAD.WIDE.U32 R8, P0, R9, R5, R8 ;  /* 0x0000000509087225 */ /* 0x000fc80007800008 */
[C---:B------:R-:W-:Y:S02]  /*3010*/  IMAD R4, R14.reuse, R5, RZ ;  /* 0x000000050e047224 */ /* 0x040fe400078e02ff */
[----:B------:R-:W-:-:S04]  /*3020*/  IMAD.HI.U32 R9, P1, R14, R15, R8 ;  /* 0x0000000f0e097227 */ /* 0x000fc80007820008 */
[----:B------:R-:W-:Y:S01]  /*3030*/  IMAD.HI.U32 R5, R14, R5, RZ ;  /* 0x000000050e057227 */ /* 0x000fe200078e00ff */
[----:B------:R-:W-:-:S03]  /*3040*/  IADD3 R9, P2, PT, R4, R9, RZ ;  /* 0x0000000904097210 */ /* 0x000fc60007f5e0ff */
[----:B------:R-:W-:Y:S02]  /*3050*/  IMAD.X R14, R5, 0x1, R14, P0 ;  /* 0x00000001050e7824 */ /* 0x000fe400000e060e */
[----:B------:R-:W-:-:S03]  /*3060*/  IMAD.HI.U32 R4, R9, R6, RZ ;  /* 0x0000000609047227 */ /* 0x000fc600078e00ff */
[----:B------:R-:W-:Y:S01]  /*3070*/  IADD3.X R15, PT, PT, RZ, RZ, R14, P2, P1 ;  /* 0x000000ffff0f7210 */ /* 0x000fe200017e240e */
[----:B------:R-:W-:Y:S01]  /*3080*/  IMAD.MOV.U32 R5, RZ, RZ, RZ ;  /* 0x000000ffff057224 */ /* 0x000fe200078e00ff */
[----:B------:R-:W-:Y:S01]  /*3090*/  ISETP.NE.U32.AND P2, PT, R13, RZ, PT ;  /* 0x000000ff0d00720c */ /* 0x000fe20003f45070 */
[----:B------:R-:W-:-:S04]  /*30a0*/  IMAD.WIDE.U32 R4, R9, R7, R4 ;  /* 0x0000000709047225 */ /* 0x000fc800078e0004 */
[C---:B------:R-:W-:Y:S02]  /*30b0*/  IMAD R17, R15.reuse, R7, RZ ;  /* 0x000000070f117224 */ /* 0x040fe400078e02ff */
[----:B------:R-:W-:-:S04]  /*30c0*/  IMAD.HI.U32 R4, P0, R15, R6, R4 ;  /* 0x000000060f047227 */ /* 0x000fc80007800004 */
[----:B------:R-:W-:Y:S01]  /*30d0*/  IMAD.HI.U32 R9, R15, R7, RZ ;  /* 0x000000070f097227 */ /* 0x000fe200078e00ff */
[----:B------:R-:W-:-:S03]  /*30e0*/  IADD3 R8, P1, PT, R17, R4, RZ ;  /* 0x0000000411087210 */ /* 0x000fc60007f3e0ff */
[----:B------:R-:W-:Y:S02]  /*30f0*/  IMAD.X R9, RZ, RZ, R9, P0 ;  /* 0x000000ffff097224 */ /* 0x000fe400000e0609 */
[----:B------:R-:W-:-:S04]  /*3100*/  IMAD.WIDE.U32 R4, R8, R13, RZ ;  /* 0x0000000d08047225 */ /* 0x000fc800078e00ff */
[----:B------:R-:W-:Y:S01]  /*3110*/  IMAD.X R14, RZ, RZ, R9, P1 ;  /* 0x000000ffff0e7224 */ /* 0x000fe200008e0609 */
[----:B------:R-:W-:Y:S01]  /*3120*/  IADD3 R16, P1, PT, -R4, R6, RZ ;  /* 0x0000000604107210 */ /* 0x000fe20007f3e1ff */
[----:B------:R-:W-:-:S03]  /*3130*/  IMAD R5, R8, R11, R5 ;  /* 0x0000000b08057224 */ /* 0x000fc600078e0205 */
[-C--:B------:R-:W-:Y:S01]  /*3140*/  ISETP.GE.U32.AND P0, PT, R16, R13.reuse, PT ;  /* 0x0000000d1000720c */ /* 0x080fe20003f06070 */
[----:B------:R-:W-:-:S04]  /*3150*/  IMAD R5, R14, R13, R5 ;  /* 0x0000000d0e057224 */ /* 0x000fc800078e0205 */
[----:B------:R-:W-:Y:S01]  /*3160*/  IMAD.X R14, R7, 0x1, ~R5, P1 ;  /* 0x00000001070e7824 */ /* 0x000fe200008e0e05 */
[----:B------:R-:W-:-:S04]  /*3170*/  IADD3 R4, P1, PT, -R13, R16, RZ ;  /* 0x000000100d047210 */ /* 0x000fc80007f3e1ff */
[C---:B------:R-:W-:Y:S01]  /*3180*/  ISETP.GE.U32.AND.EX P0, PT, R14.reuse, R11, PT, P0 ;  /* 0x0000000b0e00720c */ /* 0x040fe20003f06100 */
[----:B------:R-:W-:-:S03]  /*3190*/  IMAD.X R6, R14, 0x1, ~R11, P1 ;  /* 0x000000010e067824 */ /* 0x000fc600008e0e0b */
[----:B------:R-:W-:Y:S02]  /*31a0*/  SEL R4, R4, R16, P0 ;  /* 0x0000001004047207 */ /* 0x000fe40000000000 */
[----:B------:R-:W-:Y:S02]  /*31b0*/  SEL R6, R6, R14, P0 ;  /* 0x0000000e06067207 */ /* 0x000fe40000000000 */
[----:B------:R-:W-:Y:S01]  /*31c0*/  ISETP.GE.U32.AND P1, PT, R4, R13, PT ;  /* 0x0000000d0400720c */ /* 0x000fe20003f26070 */
[----:B------:R-:W-:-:S03]  /*31d0*/  IMAD.MOV.U32 R13, RZ, RZ, 0x0 ;  /* 0x00000000ff0d7424 */ /* 0x000fc600078e00ff */
[----:B------:R-:W-:Y:S01]  /*31e0*/  ISETP.GE.U32.AND.EX P1, PT, R6, R11, PT, P1 ;  /* 0x0000000b0600720c */ /* 0x000fe20003f26110 */
[----:B------:R-:W-:Y:S01]  /*31f0*/  @P0 VIADD R8, R8, 0x1 ;  /* 0x0000000108080836 */ /* 0x000fe20000000000 */
[----:B------:R-:W-:-:S11]  /*3200*/  ISETP.NE.AND.EX P0, PT, R11, RZ, PT, P2 ;  /* 0x000000ff0b00720c */ /* 0x000fd60003f05320 */
[----:B------:R-:W-:-:S05]  /*3210*/  @P1 VIADD R8, R8, 0x1 ;  /* 0x0000000108081836 */ /* 0x000fca0000000000 */
[----:B------:R-:W-:Y:S01]  /*3220*/  SEL R7, R8, 0xffffffff, P0 ;  /* 0xffffffff08077807 */ /* 0x000fe20000000000 */
[----:B------:R-:W-:Y:S06]  /*3230*/  RET.REL.NODEC R12 `(_Z26oilPaintingKernelOptimizedPhS_iiiii) ;  /* 0xffffffcc0c707950 */ /* 0x000fec0003c3ffff */
.L_x_25:
[----:B------:R-:W-:-:S00]  /*3240*/  BRA `(.L_x_25) ;  /* 0xfffffffc00fc7947 */ /* 0x000fc0000383ffff */
[----:B------:R-:W-:-:S00]  /*3250*/  NOP ;  /* 0x0000000000007918 */ /* 0x000fc00000000000 */
        /* <DEDUP_REMOVED lines=10> */
.L_x_57:


//--------------------- .text._Z10waveKernelPhS_iiiffff --------------------------
	.section	.text._Z10waveKernelPhS_iiiffff,"ax",@progbits
	.align	128
        .global         _Z10waveKernelPhS_iiiffff
        .type           _Z10waveKernelPhS_iiiffff,@function
        .size           _Z10waveKernelPhS_iiiffff,(.L_x_59 - _Z10waveKernelPhS_iiiffff)
        .other          _Z10waveKernelPhS_iiiffff,@"STO_CUDA_ENTRY STV_DEFAULT"
_Z10waveKernelPhS_iiiffff:
.text._Z10waveKernelPhS_iiiffff:
[----:B------:R-:W-:Y:S01]  /*0000*/  LDC R1, c[0x0][0x37c] ;  /* 0x0000df00ff017b82 */ /* 0x000fe20000000800 */
[----:B------:R-:W0:Y:S07]  /*0010*/  S2R R0, SR_TID.X ;  /* 0x0000000000007919 */ /* 0x000e2e0000002100 */
[----:B------:R-:W1:Y:S08]  /*0020*/  LDC.64 R2, c[0x0][0x390] ;  /* 0x0000e400ff027b82 */ /* 0x000e700000000a00 */
[----:B------:R-:W0:Y:S08]  /*0030*/  S2UR UR4, SR_CTAID.X ;  /* 0x00000000000479c3 */ /* 0x000e300000002500 */
[----:B------:R-:W0:Y:S08]  /*0040*/  LDC R7, c[0x0][0x360] ;  /* 0x0000d800ff077b82 */ /* 0x000e300000000800 */
[----:B------:R-:W2:Y:S01]  /*0050*/  LDC R8, c[0x0][0x398] ;  /* 0x0000e600ff087b82 */ /* 0x000ea20000000800 */
[----:B-1----:R-:W-:-:S02]  /*0060*/  IMAD R5, R3, R2, RZ ;  /* 0x0000000203057224 */ /* 0x002fc400078e02ff */
[----:B0-----:R-:W-:Y:S02]  /*0070*/  IMAD R7, R7, UR4, R0 ;  /* 0x0000000407077c24 */ /* 0x001fe4000f8e0200 */
[----:B--2---:R-:W-:-:S05]  /*0080*/  IMAD R0, R5, R8, RZ ;  /* 0x0000000805007224 */ /* 0x004fca00078e02ff */
[----:B------:R-:W-:-:S13]  /*0090*/  ISETP.GE.AND P0, PT, R7, R0, PT ;  /* 0x000000000700720c */ /* 0x000fda0003f06270 */
[----:B------:R-:W-:Y:S05]  /*00a0*/  @P0 EXIT ;  /* 0x000000000000094d */ /* 0x000fea0003800000 */
[----:B------:R-:W-:Y:S01]  /*00b0*/  IABS R9, R8 ;  /* 0x0000000800097213 */ /* 0x000fe20000000000 */
[----:B------:R-:W0:Y:S01]  /*00c0*/  LDCU UR4, c[0x0][0x3a8] ;  /* 0x00007500ff0477ac */ /* 0x000e220008000800 */
[----:B------:R-:W-:Y:S01]  /*00d0*/  IABS R10, R7 ;  /* 0x00000007000a7213 */ /* 0x000fe20000000000 */
[----:B------:R-:W-:Y:S01]  /*00e0*/  BSSY.RECONVERGENT B0, `(.L_x_26) ;  /* 0x000009d000007945 */ /* 0x000fe20003800200 */
[----:B------:R-:W1:Y:S01]  /*00f0*/  I2F.RP R0, R9 ;  /* 0x0000000900007306 */ /* 0x000e620000209400 */
[----:B------:R-:W-:Y:S01]  /*0100*/  ISETP.NE.AND P3, PT, R8, RZ, PT ;  /* 0x000000ff0800720c */ /* 0x000fe20003f65270 */
[----:B------:R-:W2:Y:S06]  /*0110*/  LDCU.64 UR6, c[0x0][0x358] ;  /* 0x00006b00ff0677ac */ /* 0x000eac0008000a00 */
[----:B-1----:R-:W1:Y:S02]  /*0120*/  MUFU.RCP R0, R0 ;  /* 0x0000000000007308 */ /* 0x002e640000001000 */
[----:B-1----:R-:W-:Y:S01]  /*0130*/  VIADD R4, R0, 0xffffffe ;  /* 0x0ffffffe00047836 */ /* 0x002fe20000000000 */
[----:B------:R-:W-:-:S05]  /*0140*/  IABS R0, R2 ;  /* 0x0000000200007213 */ /* 0x000fca0000000000 */
[----:B------:R1:W3:Y:S02]  /*0150*/  F2I.FTZ.U32.TRUNC.NTZ R5, R4 ;  /* 0x0000000400057305 */ /* 0x0002e4000021f000 */
[----:B-1----:R-:W-:Y:S02]  /*0160*/  IMAD.MOV.U32 R4, RZ, RZ, RZ ;  /* 0x000000ffff047224 */ /* 0x002fe400078e00ff */
[----:B---3--:R-:W-:-:S04]  /*0170*/  IMAD.MOV R6, RZ, RZ, -R5 ;  /* 0x000000ffff067224 */ /* 0x008fc800078e0a05 */
[----:B------:R-:W-:Y:S02]  /*0180*/  IMAD R11, R6, R9, RZ ;  /* 0x00000009060b7224 */ /* 0x000fe400078e02ff */
[----:B------:R-:W-:Y:S02]  /*0190*/  IMAD.MOV.U32 R6, RZ, RZ, R10 ;  /* 0x000000ffff067224 */ /* 0x000fe400078e000a */
[----:B------:R-:W-:Y:S01]  /*01a0*/  IMAD.HI.U32 R5, R5, R11, R4 ;  /* 0x0000000b05057227 */ /* 0x000fe200078e0004 */
[----:B------:R-:W1:Y:S05]  /*01b0*/  I2F.RP R10, R0 ;  /* 0x00000000000a7306 */ /* 0x000e6a0000209400 */
[----:B------:R-:W-:-:S04]  /*01c0*/  IMAD.HI.U32 R4, R5, R6, RZ ;  /* 0x0000000605047227 */ /* 0x000fc800078e00ff */
[----:B------:R-:W-:-:S04]  /*01d0*/  IMAD.MOV R5, RZ, RZ, -R4 ;  /* 0x000000ffff057224 */ /* 0x000fc800078e0a04 */
[C---:B------:R-:W-:Y:S01]  /*01e0*/  IMAD R6, R9.reuse, R5, R6 ;  /* 0x0000000509067224 */ /* 0x040fe200078e0206 */
[----:B-1----:R-:W1:Y:S04]  /*01f0*/  MUFU.RCP R10, R10 ;  /* 0x0000000a000a7308 */ /* 0x002e680000001000 */
[----:B------:R-:W-:-:S13]  /*0200*/  ISETP.GT.U32.AND P1, PT, R9, R6, PT ;  /* 0x000000060900720c */ /* 0x000fda0003f24070 */
[----:B------:R-:W-:Y:S02]  /*0210*/  @!P1 IMAD.IADD R6, R6, 0x1, -R9 ;  /* 0x0000000106069824 */ /* 0x000fe400078e0a09 */
[----:B-1----:R-:W-:Y:S01]  /*0220*/  VIADD R5, R10, 0xffffffe ;  /* 0x0ffffffe0a057836 */ /* 0x002fe20000000000 */
[----:B------:R-:W-:Y:S01]  /*0230*/  P2R R10, PR, RZ, 0x8 ;  /* 0x00000008ff0a7803 */ /* 0x000fe20000000000 */
[----:B------:R-:W-:Y:S01]  /*0240*/  @!P1 VIADD R4, R4, 0x1 ;  /* 0x0000000104049836 */ /* 0x000fe20000000000 */
[----:B------:R-:W-:Y:S02]  /*0250*/  ISETP.GE.U32.AND P0, PT, R6, R9, PT ;  /* 0x000000090600720c */ /* 0x000fe40003f06070 */
[----:B------:R-:W-:Y:S01]  /*0260*/  LOP3.LUT R9, R7, R8, RZ, 0x3c, !PT ;  /* 0x0000000807097212 */ /* 0x000fe200078e3cff */
[----:B------:R-:W1:Y:S03]  /*0270*/  F2I.FTZ.U32.TRUNC.NTZ R5, R5 ;  /* 0x0000000500057305 */ /* 0x000e66000021f000 */
[----:B------:R-:W-:-:S02]  /*0280*/  ISETP.GE.AND P2, PT, R9, RZ, PT ;  /* 0x000000ff0900720c */ /* 0x000fc40003f46270 */
[----:B------:R-:W-:-:S05]  /*0290*/  LOP3.LUT R9, RZ, R8, RZ, 0x33, !PT ;  /* 0x00000008ff097212 */ /* 0x000fca00078e33ff */
[----:B------:R-:W-:Y:S01]  /*02a0*/  @P0 IADD3 R4, PT, PT, R4, 0x1, RZ ;  /* 0x0000000104040810 */ /* 0x000fe20007ffe0ff */
[----:B-1----:R-:W-:-:S05]  /*02b0*/  IMAD.MOV R13, RZ, RZ, -R5 ;  /* 0x000000ffff0d7224 */ /* 0x002fca00078e0a05 */
[----:B------:R-:W-:-:S05]  /*02c0*/  @!P2 IMAD.MOV R4, RZ, RZ, -R4 ;  /* 0x000000ffff04a224 */ /* 0x000fca00078e0a04 */
[----:B------:R-:W-:Y:S01]  /*02d0*/  SEL R11, R9, R4, !P3 ;  /* 0x00000004090b7207 */ /* 0x000fe20005800000 */
[----:B------:R-:W-:Y:S02]  /*02e0*/  IMAD R9, R13, R0, RZ ;  /* 0x000000000d097224 */ /* 0x000fe400078e02ff */
[----:B------:R-:W-:Y:S01]  /*02f0*/  IMAD.MOV.U32 R4, RZ, RZ, RZ ;  /* 0x000000ffff047224 */ /* 0x000fe200078e00ff */
[----:B------:R-:W-:-:S03]  /*0300*/  IABS R10, R11 ;  /* 0x0000000b000a7213 */ /* 0x000fc60000000000 */
[----:B------:R-:W-:-:S04]  /*0310*/  IMAD.HI.U32 R4, R5, R9, R4 ;  /* 0x0000000905047227 */ /* 0x000fc800078e0004 */
[----:B------:R-:W-:-:S04]  /*0320*/  IMAD.MOV.U32 R5, RZ, RZ, R10 ;  /* 0x000000ffff057224 */ /* 0x000fc800078e000a */
[----:B------:R-:W-:-:S04]  /*0330*/  IMAD.HI.U32 R4, R4, R5, RZ ;  /* 0x0000000504047227 */ /* 0x000fc800078e00ff */
[----:B------:R-:W-:-:S04]  /*0340*/  IMAD.MOV R9, RZ, RZ, -R4 ;  /* 0x000000ffff097224 */ /* 0x000fc800078e0a04 */
[----:B------:R-:W-:-:S05]  /*0350*/  IMAD R5, R0, R9, R5 ;  /* 0x0000000900057224 */ /* 0x000fca00078e0205 */
[----:B------:R-:W-:-:S13]  /*0360*/  ISETP.GT.U32.AND P1, PT, R0, R5, PT ;  /* 0x000000050000720c */ /* 0x000fda0003f24070 */
[----:B------:R-:W-:Y:S02]  /*0370*/  @!P1 IMAD.IADD R5, R5, 0x1, -R0 ;  /* 0x0000000105059824 */ /* 0x000fe400078e0a00 */
[----:B------:R-:W-:Y:S01]  /*0380*/  @!P1 VIADD R4, R4, 0x1 ;  /* 0x0000000104049836 */ /* 0x000fe20000000000 */
[----:B------:R-:W-:Y:S02]  /*0390*/  ISETP.NE.AND P1, PT, R2, RZ, PT ;  /* 0x000000ff0200720c */ /* 0x000fe40003f25270 */
[----:B------:R-:W-:Y:S02]  /*03a0*/  ISETP.GE.U32.AND P0, PT, R5, R0, PT ;  /* 0x000000000500720c */ /* 0x000fe40003f06070 */
[----:B------:R-:W-:-:S04]  /*03b0*/  LOP3.LUT R0, R11, R2, RZ, 0x3c, !PT ;  /* 0x000000020b007212 */ /* 0x000fc800078e3cff */
[----:B------:R-:W-:-:S07]  /*03c0*/  ISETP.GE.AND P2, PT, R0, RZ, PT ;  /* 0x000000ff0000720c */ /* 0x000fce0003f46270 */
[----:B------:R-:W-:-:S06]  /*03d0*/  @P0 IADD3 R4, PT, PT, R4, 0x1, RZ ;  /* 0x0000000104040810 */ /* 0x000fcc0007ffe0ff */
[----:B------:R-:W-:Y:S01]  /*03e0*/  @!P2 IMAD.MOV R4, RZ, RZ, -R4 ;  /* 0x000000ffff04a224 */ /* 0x000fe200078e0a04 */
[----:B------:R-:W-:-:S04]  /*03f0*/  @!P1 LOP3.LUT R4, RZ, R2, RZ, 0x33, !PT ;  /* 0x00000002ff049212 */ /* 0x000fc800078e33ff */
[----:B------:R-:W-:Y:S01]  /*0400*/  I2FP.F32.S32 R0, R4 ;  /* 0x0000000400007245 */ /* 0x000fe20000201400 */
[----:B------:R-:W-:-:S04]  /*0410*/  IMAD.MOV R5, RZ, RZ, -R4 ;  /* 0x000000ffff057224 */ /* 0x000fc800078e0a04 */
[----:B0-----:R-:W-:Y:S01]  /*0420*/  FMUL R0, R0, UR4 ;  /* 0x0000000400007c20 */ /* 0x001fe20008400000 */
[----:B------:R-:W-:-:S03]  /*0430*/  IMAD R5, R2, R5, R11 ;  /* 0x0000000502057224 */ /* 0x000fc600078e020b */
[C---:B------:R-:W-:Y:S01]  /*0440*/  FMUL R21, R0.reuse, 0.63661974668502807617 ;  /* 0x3f22f98300157820 */ /* 0x040fe20000400000 */
[----:B------:R-:W-:-:S05]  /*0450*/  FSETP.GE.AND P0, PT, |R0|, 105615, PT ;  /* 0x47ce47800000780b */ /* 0x000fca0003f06200 */
[----:B------:R-:W0:Y:S02]  /*0460*/  F2I.NTZ R21, R21 ;  /* 0x0000001500157305 */ /* 0x000e240000203100 */
[----:B0-----:R-:W-:-:S05]  /*0470*/  I2FP.F32.S32 R9, R21 ;  /* 0x0000001500097245 */ /* 0x001fca0000201400 */
[----:B------:R-:W-:-:S04]  /*0480*/  FFMA R10, R9, -1.5707962512969970703, R0 ;  /* 0xbfc90fda090a7823 */ /* 0x000fc80000000000 */
[----:B------:R-:W-:-:S04]  /*0490*/  FFMA R10, R9, -7.5497894158615963534e-08, R10 ;  /* 0xb3a22168090a7823 */ /* 0x000fc8000000000a */
[----:B------:R-:W-:Y:S01]  /*04a0*/  FFMA R22, R9, -5.3903029534742383927e-15, R10 ;  /* 0xa7c234c509167823 */ /* 0x000fe2000000000a */
[----:B--2---:R-:W-:Y:S06]  /*04b0*/  @!P0 BRA `(.L_x_27) ;  /* 0x00000004007c8947 */ /* 0x004fec0003800000 */
[----:B------:R-:W-:-:S13]  /*04c0*/  FSETP.NEU.AND P0, PT, |R0|, +INF , PT ;  /* 0x7f8000000000780b */ /* 0x000fda0003f0d200 */
[----:B------:R-:W-:Y:S01]  /*04d0*/  @!P0 FMUL R22, RZ, R0 ;  /* 0x00000000ff168220 */ /* 0x000fe20000400000 */
[----:B------:R-:W-:Y:S01]  /*04e0*/  @!P0 IMAD.MOV.U32 R21, RZ, RZ, RZ ;  /* 0x000000ffff158224 */ /* 0x000fe200078e00ff */
[----:B------:R-:W-:Y:S06]  /*04f0*/  @!P0 BRA `(.L_x_27) ;  /* 0x00000004006c8947 */ /* 0x000fec0003800000 */
[----:B------:R-:W-:Y:S01]  /*0500*/  IMAD.SHL.U32 R9, R0, 0x100, RZ ;  /* 0x0000010000097824 */ /* 0x000fe200078e00ff */
[----:B------:R-:W0:Y:S01]  /*0510*/  LDCU.64 UR8, c[0x4][URZ] ;  /* 0x01000000ff0877ac */ /* 0x000e220008000a00 */
[----:B------:R-:W-:Y:S02]  /*0520*/  IMAD.MOV.U32 R21, RZ, RZ, RZ ;  /* 0x000000ffff157224 */ /* 0x000fe400078e00ff */
[----:B------:R-:W-:Y:S01]  /*0530*/  IMAD.MOV.U32 R14, RZ, RZ, RZ ;  /* 0x000000ffff0e7224 */ /* 0x000fe200078e00ff */
[----:B------:R-:W-:Y:S01]  /*0540*/  LOP3.LUT R23, R9, 0x80000000, RZ, 0xfc, !PT ;  /* 0x8000000009177812 */ /* 0x000fe200078efcff */
[----:B------:R-:W-:Y:S01]  /*0550*/  UMOV UR5, URZ ;  /* 0x000000ff00057c82 */ /* 0x000fe20008000000 */
[----:B------:R-:W-:-:S05]  /*0560*/  UMOV UR4, URZ ;  /* 0x000000ff00047c82 */ /* 0x000fca0008000000 */
.L_x_28:
[----:B0-----:R-:W-:Y:S01]  /*0570*/  IMAD.U32 R10, RZ, RZ, UR8 ;  /* 0x00000008ff0a7e24 */ /* 0x001fe2000f8e00ff */
[----:B------:R-:W-:-:S05]  /*0580*/  MOV R11, UR9 ;  /* 0x00000009000b7c02 */ /* 0x000fca0008000f00 */
[----:B------:R-:W2:Y:S01]  /*0590*/  LDG.E.CONSTANT R10, desc[UR6][R10.64] ;  /* 0x000000060a0a7981 */ /* 0x000ea2000c1e9900 */
[----:B------:R-:W-:Y:S01]  /*05a0*/  UIADD3 UR4, UPT, UPT, UR4, 0x1, URZ ;  /* 0x0000000104047890 */ /* 0x000fe2000fffe0ff */
[C---:B------:R-:W-:Y:S01]  /*05b0*/  ISETP.EQ.AND P0, PT, R14.reuse, RZ, PT ;  /* 0x000000ff0e00720c */ /* 0x040fe20003f02270 */
[----:B------:R-:W-:Y:S01]  /*05c0*/  UIADD3 UR8, UP1, UPT, UR8, 0x4, URZ ;  /* 0x0000000408087890 */ /* 0x000fe2000ff3e0ff */
[C---:B------:R-:W-:Y:S01]  /*05d0*/  ISETP.EQ.AND P1, PT, R14.reuse, 0x4, PT ;  /* 0x000000040e00780c */ /* 0x040fe20003f22270 */
[----:B------:R-:W-:Y:S01]  /*05e0*/  UISETP.NE.AND UP0, UPT, UR4, 0x6, UPT ;  /* 0x000000060400788c */ /* 0x000fe2000bf05270 */
[C---:B------:R-:W-:Y:S01]  /*05f0*/  ISETP.EQ.AND P3, PT, R14.reuse, 0xc, PT ;  /* 0x0000000c0e00780c */ /* 0x040fe20003f62270 */
[----:B------:R-:W-:Y:S01]  /*0600*/  UIADD3.X UR9, UPT, UPT, URZ, UR9, URZ, UP1, !UPT ;  /* 0x00000009ff097290 */ /* 0x000fe20008ffe4ff */
[C---:B------:R-:W-:Y:S02]  /*0610*/  ISETP.EQ.AND P4, PT, R14.reuse, 0x10, PT ;  /* 0x000000100e00780c */ /* 0x040fe40003f82270 */
[----:B------:R-:W-:Y:S01]  /*0620*/  ISETP.EQ.AND P5, PT, R14, 0x14, PT ;  /* 0x000000140e00780c */ /* 0x000fe20003fa2270 */
[----:B--2---:R-:W-:-:S03]  /*0630*/  IMAD.WIDE.U32 R12, R10, R23, RZ ;  /* 0x000000170a0c7225 */ /* 0x004fc600078e00ff */
[----:B------:R-:W-:-:S04]  /*0640*/  IADD3 R12, P2, PT, R12, R21, RZ ;  /* 0x000000150c0c7210 */ /* 0x000fc80007f5e0ff */
[----:B------:R-:W-:Y:S01]  /*0650*/  IADD3.X R21, PT, PT, R13, UR5, RZ, P2, !PT ;  /* 0x000000050d157c10 */ /* 0x000fe200097fe4ff */
[--C-:B------:R-:W-:Y:S01]  /*0660*/  @P0 IMAD.MOV.U32 R9, RZ, RZ, R12.reuse ;  /* 0x000000ffff090224 */ /* 0x100fe200078e000c */
[C---:B------:R-:W-:Y:S01]  /*0670*/  ISETP.EQ.AND P2, PT, R14.reuse, 0x8, PT ;  /* 0x000000080e00780c */ /* 0x040fe20003f42270 */
[--C-:B------:R-:W-:Y:S02]  /*0680*/  @P1 IMAD.MOV.U32 R19, RZ, RZ, R12.reuse ;  /* 0x000000ffff131224 */ /* 0x100fe400078e000c */
[--C-:B------:R-:W-:Y:S02]  /*0690*/  @P3 IMAD.MOV.U32 R17, RZ, RZ, R12.reuse ;  /* 0x000000ffff113224 */ /* 0x100fe400078e000c */
[--C-:B------:R-:W-:Y:S02]  /*06a0*/  @P4 IMAD.MOV.U32 R16, RZ, RZ, R12.reuse ;  /* 0x000000ffff104224 */ /* 0x100fe400078e000c */
[----:B------:R-:W-:Y:S02]  /*06b0*/  @P5 IMAD.MOV.U32 R15, RZ, RZ, R12 ;  /* 0x000000ffff0f5224 */ /* 0x000fe400078e000c */
[----:B------:R-:W-:-:S04]  /*06c0*/  VIADD R14, R14, 0x4 ;  /* 0x000000040e0e7836 */ /* 0x000fc80000000000 */
[----:B------:R-:W-:Y:S01]  /*06d0*/  @P2 IMAD.MOV.U32 R18, RZ, RZ, R12 ;  /* 0x000000ffff122224 */ /* 0x000fe200078e000c */
[----:B------:R-:W-:Y:S06]  /*06e0*/  BRA.U UP0, `(.L_x_28) ;  /* 0xfffffffd00a07547 */ /* 0x000fec000b83ffff */
[----:B------:R-:W-:Y:S01]  /*06f0*/  SHF.R.U32.HI R10, RZ, 0x17, R0 ;  /* 0x00000017ff0a7819 */ /* 0x000fe20000011600 */
[----:B------:R-:W-:Y:S03]  /*0700*/  BSSY.RECONVERGENT B1, `(.L_x_29) ;  /* 0x0000028000017945 */ /* 0x000fe60003800200 */
[C---:B------:R-:W-:Y:S02]  /*0710*/  LOP3.LUT R11, R10.reuse, 0xe0, RZ, 0xc0, !PT ;  /* 0x000000e00a0b7812 */ /* 0x040fe400078ec0ff */
[----:B------:R-:W-:Y:S02]  /*0720*/  LOP3.LUT P6, RZ, R10, 0x1f, RZ, 0xc0, !PT ;  /* 0x0000001f0aff7812 */ /* 0x000fe400078cc0ff */
[----:B------:R-:W-:-:S04]  /*0730*/  IADD3 R11, PT, PT, R11, -0x80, RZ ;  /* 0xffffff800b0b7810 */ /* 0x000fc80007ffe0ff */
[----:B------:R-:W-:-:S05]  /*0740*/  SHF.R.U32.HI R11, RZ, 0x5, R11 ;  /* 0x00000005ff0b7819 */ /* 0x000fca000001160b */
[----:B------:R-:W-:-:S05]  /*0750*/  IMAD.U32 R13, R11, -0x4, RZ ;  /* 0xfffffffc0b0d7824 */ /* 0x000fca00078e00ff */
[C---:B------:R-:W-:Y:S02]  /*0760*/  ISETP.EQ.AND P3, PT, R13.reuse, -0x18, PT ;  /* 0xffffffe80d00780c */ /* 0x040fe40003f62270 */
[C---:B------:R-:W-:Y:S02]  /*0770*/  ISETP.EQ.AND P4, PT, R13.reuse, -0x14, PT ;  /* 0xffffffec0d00780c */ /* 0x040fe40003f82270 */
[C---:B------:R-:W-:Y:S02]  /*0780*/  ISETP.EQ.AND P0, PT, R13.reuse, -0x10, PT ;  /* 0xfffffff00d00780c */ /* 0x040fe40003f02270 */
[C---:B------:R-:W-:Y:S02]  /*0790*/  ISETP.EQ.AND P1, PT, R13.reuse, -0xc, PT ;  /* 0xfffffff40d00780c */ /* 0x040fe40003f22270 */
[C---:B------:R-:W-:Y:S02]  /*07a0*/  ISETP.EQ.AND P2, PT, R13.reuse, -0x8, PT ;  /* 0xfffffff80d00780c */ /* 0x040fe40003f42270 */
[----:B------:R-:W-:-:S03]  /*07b0*/  ISETP.EQ.AND P5, PT, R13, 0x4, PT ;  /* 0x000000040d00780c */ /* 0x000fc60003fa2270 */
[--C-:B------:R-:W-:Y:S01]  /*07c0*/  @P3 IMAD.MOV.U32 R14, RZ, RZ, R9.reuse ;  /* 0x000000ffff0e3224 */ /* 0x100fe200078e0009 */
[C---:B------:R-:W-:Y:S01]  /*07d0*/  ISETP.EQ.AND P3, PT, R13.reuse, -0x4, PT ;  /* 0xfffffffc0d00780c */ /* 0x040fe20003f62270 */
[----:B------:R-:W-:Y:S02]  /*07e0*/  @P4 IMAD.MOV.U32 R11, RZ, RZ, R9 ;  /* 0x000000ffff0b4224 */ /* 0x000fe400078e0009 */
[--C-:B------:R-:W-:Y:S01]  /*07f0*/  @P4 IMAD.MOV.U32 R14, RZ, RZ, R19.reuse ;  /* 0x000000ffff0e4224 */ /* 0x100fe200078e0013 */
[----:B------:R-:W-:Y:S01]  /*0800*/  ISETP.EQ.AND P4, PT, R13, RZ, PT ;  /* 0x000000ff0d00720c */ /* 0x000fe20003f82270 */
[----:B------:R-:W-:Y:S02]  /*0810*/  @P0 IMAD.MOV.U32 R11, RZ, RZ, R19 ;  /* 0x000000ffff0b0224 */ /* 0x000fe400078e0013 */
[--C-:B------:R-:W-:Y:S01]  /*0820*/  @P0 IMAD.MOV.U32 R14, RZ, RZ, R18.reuse ;  /* 0x000000ffff0e0224 */ /* 0x100fe200078e0012 */
[----:B------:R-:W-:Y:S01]  /*0830*/  @P1 MOV R14, R17 ;  /* 0x00000011000e1202 */ /* 0x000fe20000000f00 */
[----:B------:R-:W-:-:S02]  /*0840*/  @P1 IMAD.MOV.U32 R11, RZ, RZ, R18 ;  /* 0x000000ffff0b1224 */ /* 0x000fc400078e0012 */
[----:B------:R-:W-:Y:S02]  /*0850*/  @P2 IMAD.MOV.U32 R11, RZ, RZ, R17 ;  /* 0x000000ffff0b2224 */ /* 0x000fe400078e0011 */
[--C-:B------:R-:W-:Y:S02]  /*0860*/  @P2 IMAD.MOV.U32 R14, RZ, RZ, R16.reuse ;  /* 0x000000ffff0e2224 */ /* 0x100fe400078e0010 */
[----:B------:R-:W-:Y:S02]  /*0870*/  @P3 IMAD.MOV.U32 R11, RZ, RZ, R16 ;  /* 0x000000ffff0b3224 */ /* 0x000fe400078e0010 */
[--C-:B------:R-:W-:Y:S02]  /*0880*/  @P3 IMAD.MOV.U32 R14, RZ, RZ, R15.reuse ;  /* 0x000000ffff0e3224 */ /* 0x100fe400078e000f */
[----:B------:R-:W-:Y:S02]  /*0890*/  @P4 IMAD.MOV.U32 R11, RZ, RZ, R15 ;  /* 0x000000ffff0b4224 */ /* 0x000fe400078e000f */
[----:B------:R-:W-:-:S02]  /*08a0*/  @P4 IMAD.MOV.U32 R14, RZ, RZ, R21 ;  /* 0x000000ffff0e4224 */ /* 0x000fc400078e0015 */
[----:B------:R-:W-:Y:S01]  /*08b0*/  @P5 IMAD.MOV.U32 R11, RZ, RZ, R21 ;  /* 0x000000ffff0b5224 */ /* 0x000fe200078e0015 */
[----:B------:R-:W-:Y:S06]  /*08c0*/  @!P6 BRA `(.L_x_30) ;  /* 0x00000000002ce947 */ /* 0x000fec0003800000 */
[----:B------:R-:W-:Y:S01]  /*08d0*/  @P0 MOV R12, R9 ;  /* 0x00000009000c0202 */ /* 0x000fe20000000f00 */
[----:B------:R-:W-:Y:S01]  /*08e0*/  @P1 IMAD.MOV.U32 R12, RZ, RZ, R19 ;  /* 0x000000ffff0c1224 */ /* 0x000fe200078e0013 */
[----:B------:R-:W-:Y:S01]  /*08f0*/  ISETP.EQ.AND P0, PT, R13, 0x8, PT ;  /* 0x000000080d00780c */ /* 0x000fe20003f02270 */
[----:B------:R-:W-:Y:S01]  /*0900*/  @P2 IMAD.MOV.U32 R12, RZ, RZ, R18 ;  /* 0x000000ffff0c2224 */ /* 0x000fe200078e0012 */
[----:B------:R-:W-:Y:S01]  /*0910*/  LOP3.LUT R10, R10, 0x1f, RZ, 0xc0, !PT ;  /* 0x0000001f0a0a7812 */ /* 0x000fe200078ec0ff */
[----:B------:R-:W-:Y:S02]  /*0920*/  @P3 IMAD.MOV.U32 R12, RZ, RZ, R17 ;  /* 0x000000ffff0c3224 */ /* 0x000fe400078e0011 */
[----:B------:R-:W-:Y:S01]  /*0930*/  @P4 IMAD.MOV.U32 R12, RZ, RZ, R16 ;  /* 0x000000ffff0c4224 */ /* 0x000fe200078e0010 */
[----:B------:R-:W-:Y:S01]  /*0940*/  SHF.L.W.U32.HI R14, R11, R10, R14 ;  /* 0x0000000a0b0e7219 */ /* 0x000fe20000010e0e */
[----:B------:R-:W-:-:S06]  /*0950*/  @P5 IMAD.MOV.U32 R12, RZ, RZ, R15 ;  /* 0x000000ffff0c5224 */ /* 0x000fcc00078e000f */
[----:B------:R-:W-:-:S05]  /*0960*/  @P0 IMAD.MOV.U32 R12, RZ, RZ, R21 ;  /* 0x000000ffff0c0224 */ /* 0x000fca00078e0015 */
[----:B------:R-:W-:-:S07]  /*0970*/  SHF.L.W.U32.HI R11, R12, R10, R11 ;  /* 0x0000000a0c0b7219 */ /* 0x000fce0000010e0b */
.L_x_30:
[----:B------:R-:W-:Y:S05]  /*0980*/  BSYNC.RECONVERGENT B1 ;  /* 0x0000000000017941 */ /* 0x000fea0003800200 */
.L_x_29:
[C---:B------:R-:W-:Y:S01]  /*0990*/  SHF.L.W.U32.HI R21, R11.reuse, 0x2, R14 ;  /* 0x000000020b157819 */ /* 0x040fe20000010e0e */
[----:B------:R-:W-:Y:S01]  /*09a0*/  IMAD.SHL.U32 R11, R11, 0x4, RZ ;  /* 0x000000040b0b7824 */ /* 0x000fe200078e00ff */
[----:B------:R-:W-:Y:S01]  /*09b0*/  UMOV UR4, 0x54442d19 ;  /* 0x54442d1900047882 */ /* 0x000fe20000000000 */
[----:B------:R-:W-:Y:S01]  /*09c0*/  UMOV UR5, 0x3bf921fb ;  /* 0x3bf921fb00057882 */ /* 0x000fe20000000000 */
[----:B------:R-:W-:Y:S02]  /*09d0*/  SHF.R.S32.HI R12, RZ, 0x1f, R21 ;  /* 0x0000001fff0c7819 */ /* 0x000fe40000011415 */
[----:B------:R-:W-:Y:S02]  /*09e0*/  ISETP.GE.AND P0, PT, R0, RZ, PT ;  /* 0x000000ff0000720c */ /* 0x000fe40003f06270 */
[C---:B------:R-:W-:Y:S02]  /*09f0*/  LOP3.LUT R10, R12.reuse, R11, RZ, 0x3c, !PT ;  /* 0x0000000b0c0a7212 */ /* 0x040fe400078e3cff */
[----:B------:R-:W-:-:S02]  /*0a00*/  LOP3.LUT R11, R12, R21, RZ, 0x3c, !PT ;  /* 0x000000150c0b7212 */ /* 0x000fc400078e3cff */
[----:B------:R-:W-:Y:S02]  /*0a10*/  SHF.R.U32.HI R14, RZ, 0x1e, R14 ;  /* 0x0000001eff0e7819 */ /* 0x000fe4000001160e */
[C---:B------:R-:W-:Y:S02]  /*0a20*/  LOP3.LUT R0, R21.reuse, R0, RZ, 0x3c, !PT ;  /* 0x0000000015007212 */ /* 0x040fe400078e3cff */
[----:B------:R-:W0:Y:S01]  /*0a30*/  I2F.F64.S64 R10, R10 ;  /* 0x0000000a000a7312 */ /* 0x000e220000301c00 */
[----:B------:R-:W-:Y:S02]  /*0a40*/  LEA.HI R21, R21, R14, RZ, 0x1 ;  /* 0x0000000e15157211 */ /* 0x000fe400078f08ff */
[----:B------:R-:W-:Y:S02]  /*0a50*/  ISETP.GE.AND P1, PT, R0, RZ, PT ;  /* 0x000000ff0000720c */ /* 0x000fe40003f26270 */
[----:B------:R-:W-:-:S05]  /*0a60*/  IADD3 R0, PT, PT, -R21, RZ, RZ ;  /* 0x000000ff15007210 */ /* 0x000fca0007ffe1ff */
[----:B------:R-:W-:Y:S01]  /*0a70*/  @!P0 IMAD.MOV.U32 R21, RZ, RZ, R0 ;  /* 0x000000ffff158224 */ /* 0x000fe200078e0000 */
[----:B0-----:R-:W-:-:S10]  /*0a80*/  DMUL R12, R10, UR4 ;  /* 0x000000040a0c7c28 */ /* 0x001fd40008000000 */
[----:B------:R-:W0:Y:S02]  /*0a90*/  F2F.F32.F64 R12, R12 ;  /* 0x0000000c000c7310 */ /* 0x000e240000301000 */
[----:B0-----:R-:W-:-:S07]  /*0aa0*/  FSEL R22, -R12, R12, !P1 ;  /* 0x0000000c0c167208 */ /* 0x001fce0004800100 */
.L_x_27:
[----:B------:R-:W-:Y:S05]  /*0ab0*/  BSYNC.RECONVERGENT B0 ;  /* 0x0000000000007941 */ /* 0x000fea0003800200 */
.L_x_26:
[----:B------:R-:W0:Y:S01]  /*0ac0*/  LDCU UR4, c[0x0][0x3a4] ;  /* 0x00007480ff0477ac */ /* 0x000e220008000800 */
[----:B------:R-:W-:Y:S01]  /*0ad0*/  I2FP.F32.S32 R10, R5 ;  /* 0x00000005000a7245 */ /* 0x000fe20000201400 */
[----:B------:R-:W-:Y:S01]  /*0ae0*/  IMAD.MOV.U32 R0, RZ, RZ, 0x37cbac00 ;  /* 0x37cbac00ff007424 */ /* 0x000fe200078e00ff */
[----:B------:R-:W-:Y:S01]  /*0af0*/  LOP3.LUT R11, R21, 0x1, RZ, 0xc0, !PT ;  /* 0x00000001150b7812 */ /* 0x000fe200078ec0ff */
[----:B------:R-:W-:Y:S01]  /*0b00*/  FMUL R13, R22, R22 ;  /* 0x00000016160d7220 */ /* 0x000fe20000400000 */
[----:B------:R-:W-:Y:S01]  /*0b10*/  IMAD.MOV.U32 R12, RZ, RZ, 0x3d2aaabb ;  /* 0x3d2aaabbff0c7424 */ /* 0x000fe200078e00ff */
[----:B------:R-:W-:Y:S01]  /*0b20*/  BSSY.RECONVERGENT B0, `(.L_x_31) ;  /* 0x0000076000007945 */ /* 0x000fe20003800200 */
[----:B------:R-:W-:Y:S01]  /*0b30*/  ISETP.NE.U32.AND P0, PT, R11, 0x1, PT ;  /* 0x000000010b00780c */ /* 0x000fe20003f05070 */
[----:B------:R-:W-:Y:S01]  /*0b40*/  FFMA R0, R13, R0, -0.0013887860113754868507 ;  /* 0xbab607ed0d007423 */ /* 0x000fe20000000000 */
[----:B------:R-:W-:Y:S02]  /*0b50*/  IMAD.MOV.U32 R20, RZ, RZ, 0x3effffff ;  /* 0x3effffffff147424 */ /* 0x000fe400078e00ff */
[----:B------:R-:W-:-:S02]  /*0b60*/  FSEL R12, R12, 0.0083327032625675201416, !P0 ;  /* 0x3c0885e40c0c7808 */ /* 0x000fc40004000000 */
[----:B------:R-:W-:Y:S02]  /*0b70*/  FSEL R0, R0, -0.00019574658654164522886, !P0 ;  /* 0xb94d415300007808 */ /* 0x000fe40004000000 */
[----:B------:R-:W-:Y:S01]  /*0b80*/  FSEL R24, -R20, -0.16666662693023681641, !P0 ;  /* 0xbe2aaaa814187808 */ /* 0x000fe20004000100 */
[----:B0-----:R-:W-:Y:S02]  /*0b90*/  FMUL R14, R10, UR4 ;  /* 0x000000040a0e7c20 */ /* 0x001fe40008400000 */
[----:B------:R-:W-:Y:S01]  /*0ba0*/  FFMA R12, R13, R0, R12 ;  /* 0x000000000d0c7223 */ /* 0x000fe2000000000c */
[----:B------:R-:W0:Y:S01]  /*0bb0*/  LDCU UR4, c[0x0][0x39c] ;  /* 0x00007380ff0477ac */ /* 0x000e220008000800 */
[----:B------:R-:W-:Y:S01]  /*0bc0*/  FSEL R0, R22, 1, P0 ;  /* 0x3f80000016007808 */ /* 0x000fe20000000000 */
[C---:B------:R-:W-:Y:S01]  /*0bd0*/  FMUL R11, R14.reuse, 0.63661974668502807617 ;  /* 0x3f22f9830e0b7820 */ /* 0x040fe20000400000 */
[----:B------:R-:W-:Y:S01]  /*0be0*/  LOP3.LUT P0, RZ, R21, 0x2, RZ, 0xc0, !PT ;  /* 0x0000000215ff7812 */ /* 0x000fe2000780c0ff */
[C---:B------:R-:W-:Y:S01]  /*0bf0*/  FFMA R12, R13.reuse, R12, R24 ;  /* 0x0000000c0d0c7223 */ /* 0x040fe20000000018 */
[----:B------:R-:W-:Y:S01]  /*0c00*/  FSETP.GE.AND P1, PT, |R14|, 105615, PT ;  /* 0x47ce47800e00780b */ /* 0x000fe20003f26200 */
[----:B------:R-:W-:-:S02]  /*0c10*/  FFMA R13, R13, R0, RZ ;  /* 0x000000000d0d7223 */ /* 0x000fc400000000ff */
[----:B------:R-:W1:Y:S02]  /*0c20*/  F2I.NTZ R11, R11 ;  /* 0x0000000b000b7305 */ /* 0x000e640000203100 */
[----:B------:R-:W-:-:S06]  /*0c30*/  FFMA R13, R13, R12, R0 ;  /* 0x0000000c0d0d7223 */ /* 0x000fcc0000000000 */
[----:B------:R-:W-:-:S04]  /*0c40*/  @P0 FADD R13, RZ, -R13 ;  /* 0x8000000dff0d0221 */ /* 0x000fc80000000000 */
[----:B0-----:R-:W-:Y:S01]  /*0c50*/  FFMA R21, R13, UR4, R10 ;  /* 0x000000040d157c23 */ /* 0x001fe2000800000a */
[----:B-1----:R-:W-:-:S05]  /*0c60*/  I2FP.F32.S32 R23, R11 ;  /* 0x0000000b00177245 */ /* 0x002fca0000201400 */
[----:B------:R-:W-:-:S04]  /*0c70*/  FFMA R0, R23, -1.5707962512969970703, R14 ;  /* 0xbfc90fda17007823 */ /* 0x000fc8000000000e */
[----:B------:R-:W-:-:S04]  /*0c80*/  FFMA R0, R23, -7.5497894158615963534e-08, R0 ;  /* 0xb3a2216817007823 */ /* 0x000fc80000000000 */
[----:B------:R-:W-:Y:S01]  /*0c90*/  FFMA R0, R23, -5.3903029534742383927e-15, R0 ;  /* 0xa7c234c517007823 */ /* 0x000fe20000000000 */
[----:B------:R-:W-:Y:S06]  /*0ca0*/  @!P1 BRA `(.L_x_32) ;  /* 0x0000000400749947 */ /* 0x000fec0003800000 */
[----:B------:R-:W-:-:S13]  /*0cb0*/  FSETP.NEU.AND P0, PT, |R14|, +INF , PT ;  /* 0x7f8000000e00780b */ /* 0x000fda0003f0d200 */
[----:B------:R-:W-:Y:S01]  /*0cc0*/  @!P0 FMUL R0, RZ, R14 ;  /* 0x0000000eff008220 */ /* 0x000fe20000400000 */
[----:B------:R-:W-:Y:S01]  /*0cd0*/  @!P0 IMAD.MOV.U32 R11, RZ, RZ, RZ ;  /* 0x000000ffff0b8224 */ /* 0x000fe200078e00ff */
[----:B------:R-:W-:Y:S06]  /*0ce0*/  @!P0 BRA `(.L_x_32) ;  /* 0x0000000400648947 */ /* 0x000fec0003800000 */
[----:B------:R-:W-:Y:S01]  /*0cf0*/  IMAD.SHL.U32 R0, R14, 0x100, RZ ;  /* 0x000001000e007824 */ /* 0x000fe200078e00ff */
[----:B------:R-:W-:Y:S01]  /*0d00*/  CS2R R22, SRZ ;  /* 0x0000000000167805 */ /* 0x000fe2000001ff00 */
[----:B------:R-:W0:Y:S03]  /*0d10*/  LDCU.64 UR8, c[0x4][URZ] ;  /* 0x01000000ff0877ac */ /* 0x000e260008000a00 */
[----:B------:R-:W-:Y:S01]  /*0d20*/  LOP3.LUT R25, R0, 0x80000000, RZ, 0xfc, !PT ;  /* 0x8000000000197812 */ /* 0x000fe200078efcff */
[----:B------:R-:W-:Y:S01]  /*0d30*/  UMOV UR5, URZ ;  /* 0x000000ff00057c82 */ /* 0x000fe20008000000 */
[----:B------:R-:W-:-:S05]  /*0d40*/  UMOV UR4, URZ ;  /* 0x000000ff00047c82 */ /* 0x000fca0008000000 */
.L_x_33:
        /* <DEDUP_REMOVED lines=54> */
[----:B------:R-:W-:Y:S02]  /*10b0*/  ISETP.EQ.AND P0, PT, R12, 0x8, PT ;  /* 0x000000080c00780c */ /* 0x000fe40003f02270 */
[----:B------:R-:W-:Y:S01]  /*10c0*/  @P1 MOV R9, R19 ;  /* 0x0000001300091202 */ /* 0x000fe20000000f00 */
[----:B------:R-:W-:Y:S01]  /*10d0*/  @P2 IMAD.MOV.U32 R9, RZ, RZ, R18 ;  /* 0x000000ffff092224 */ /* 0x000fe200078e0012 */
[----:B------:R-:W-:Y:S01]  /*10e0*/  LOP3.LUT R10, R10, 0x1f, RZ, 0xc0, !PT ;  /* 0x0000001f0a0a7812 */ /* 0x000fe200078ec0ff */
[----:B------:R-:W-:Y:S02]  /*10f0*/  @P3 IMAD.MOV.U32 R9, RZ, RZ, R17 ;  /* 0x000000ffff093224 */ /* 0x000fe400078e0011 */
[----:B------:R-:W-:Y:S01]  /*1100*/  @P4 IMAD.MOV.U32 R9, RZ, RZ, R16 ;  /* 0x000000ffff094224 */ /* 0x000fe200078e0010 */
[----:B------:R-:W-:Y:S01]  /*1110*/  SHF.L.W.U32.HI R0, R11, R10, R0 ;  /* 0x0000000a0b007219 */ /* 0x000fe20000010e00 */
[----:B------:R-:W-:-:S04]  /*1120*/  @P5 IMAD.MOV.U32 R9, RZ, RZ, R15 ;  /* 0x000000ffff095224 */ /* 0x000fc800078e000f */
[----:B------:R-:W-:-:S05]  /*1130*/  @P0 IMAD.MOV.U32 R9, RZ, RZ, R23 ;  /* 0x000000ffff090224 */ /* 0x000fca00078e0017 */
[----:B------:R-:W-:-:S07]  /*1140*/  SHF.L.W.U32.HI R11, R9, R10, R11 ;  /* 0x0000000a090b7219 */ /* 0x000fce0000010e0b */
.L_x_35:
[----:B------:R-:W-:Y:S05]  /*1150*/  BSYNC.RECONVERGENT B1 ;  /* 0x0000000000017941 */ /* 0x000fea0003800200 */
.L_x_34:
        /* <DEDUP_REMOVED lines=9> */
[----:B------:R-:W0:Y:S01]  /*11f0*/  I2F.F64.S64 R10, R16 ;  /* 0x00000010000a7312 */ /* 0x000e220000301c00 */
[----:B------:R-:W-:-:S04]  /*1200*/  LOP3.LUT R14, R9, R14, RZ, 0x3c, !PT ;  /* 0x0000000e090e7212 */ /* 0x000fc800078e3cff */
[----:B------:R-:W-:Y:S01]  /*1210*/  ISETP.GE.AND P1, PT, R14, RZ, PT ;  /* 0x000000ff0e00720c */ /* 0x000fe20003f26270 */
[----:B0-----:R-:W-:Y:S01]  /*1220*/  DMUL R12, R10, UR4 ;  /* 0x000000040a0c7c28 */ /* 0x001fe20008000000 */
[----:B------:R-:W-:-:S04]  /*1230*/  LEA.HI R11, R9, R0, RZ, 0x1 ;  /* 0x00000000090b7211 */ /* 0x000fc800078f08ff */
[----:B------:R-:W-:-:S05]  /*1240*/  IADD3 R0, PT, PT, -R11, RZ, RZ ;  /* 0x000000ff0b007210 */ /* 0x000fca0007ffe1ff */
[----:B------:R-:W0:Y:S01]  /*1250*/  F2F.F32.F64 R12, R12 ;  /* 0x0000000c000c7310 */ /* 0x000e220000301000 */
[----:B------:R-:W-:Y:S01]  /*1260*/  @!P0 IMAD.MOV.U32 R11, RZ, RZ, R0 ;  /* 0x000000ffff0b8224 */ /* 0x000fe200078e0000 */
[----:B0-----:R-:W-:-:S07]  /*1270*/  FSEL R0, -R12, R12, !P1 ;  /* 0x0000000c0c007208 */ /* 0x001fce0004800100 */
.L_x_32:
[----:B------:R-:W-:Y:S05]  /*1280*/  BSYNC.RECONVERGENT B0 ;  /* 0x0000000000007941 */ /* 0x000fea0003800200 */
.L_x_31:
[C---:B------:R-:W-:Y:S01]  /*1290*/  LOP3.LUT R12, R11.reuse, 0x1, RZ, 0xc0, !PT ;  /* 0x000000010b0c7812 */ /* 0x040fe200078ec0ff */
[----:B------:R-:W-:Y:S02]  /*12a0*/  IMAD.MOV.U32 R10, RZ, RZ, 0x37cbac00 ;  /* 0x37cbac00ff0a7424 */ /* 0x000fe400078e00ff */
[----:B------:R-:W-:Y:S01]  /*12b0*/  FMUL R9, R0, R0 ;  /* 0x0000000000097220 */ /* 0x000fe20000400000 */
[----:B------:R-:W-:Y:S01]  /*12c0*/  LOP3.LUT P1, RZ, R11, 0x2, RZ, 0xc0, !PT ;  /* 0x000000020bff7812 */ /* 0x000fe2000782c0ff */
[----:B------:R-:W0:Y:S01]  /*12d0*/  LDCU UR4, c[0x0][0x3a0] ;  /* 0x00007400ff0477ac */ /* 0x000e220008000800 */
[----:B------:R-:W-:Y:S01]  /*12e0*/  ISETP.NE.U32.AND P0, PT, R12, 0x1, PT ;  /* 0x000000010c00780c */ /* 0x000fe20003f05070 */
[----:B------:R-:W-:Y:S01]  /*12f0*/  FFMA R10, R9, R10, -0.0013887860113754868507 ;  /* 0xbab607ed090a7423 */ /* 0x000fe2000000000a */
[----:B------:R-:W-:Y:S01]  /*1300*/  IMAD.MOV.U32 R12, RZ, RZ, 0x3d2aaabb ;  /* 0x3d2aaabbff0c7424 */ /* 0x000fe200078e00ff */
[----:B------:R-:W1:Y:S01]  /*1310*/  F2I.TRUNC.NTZ R21, R21 ;  /* 0x0000001500157305 */ /* 0x000e62000020f100 */
[----:B------:R-:W-:Y:S01]  /*1320*/  FSEL R11, -R20, -0.16666662693023681641, !P0 ;  /* 0xbe2aaaa8140b7808 */ /* 0x000fe20004000100 */
[----:B------:R-:W2:Y:S01]  /*1330*/  LDCU.128 UR8, c[0x0][0x380] ;  /* 0x00007000ff0877ac */ /* 0x000ea20008000c00 */
[----:B------:R-:W-:-:S02]  /*1340*/  FSEL R10, R10, -0.00019574658654164522886, !P0 ;  /* 0xb94d41530a0a7808 */ /* 0x000fc40004000000 */
[----:B------:R-:W-:Y:S02]  /*1350*/  FSEL R12, R12, 0.0083327032625675201416, !P0 ;  /* 0x3c0885e40c0c7808 */ /* 0x000fe40004000000 */
[----:B------:R-:W-:Y:S02]  /*1360*/  FSEL R0, R0, 1, P0 ;  /* 0x3f80000000007808 */ /* 0x000fe40000000000 */
[----:B------:R-:W-:Y:S01]  /*1370*/  ISETP.NE.AND P2, PT, R8, RZ, PT ;  /* 0x000000ff0800720c */ /* 0x000fe20003f45270 */
[----:B------:R-:W-:-:S04]  /*1380*/  FFMA R10, R9, R10, R12 ;  /* 0x0000000a090a7223 */ /* 0x000fc8000000000c */
[C---:B------:R-:W-:Y:S01]  /*1390*/  FFMA R10, R9.reuse, R10, R11 ;  /* 0x0000000a090a7223 */ /* 0x040fe2000000000b */
[----:B------:R-:W-:-:S04]  /*13a0*/  FFMA R9, R9, R0, RZ ;  /* 0x0000000009097223 */ /* 0x000fc800000000ff */
[----:B------:R-:W-:Y:S01]  /*13b0*/  FFMA R0, R9, R10, R0 ;  /* 0x0000000a09007223 */ /* 0x000fe20000000000 */
[----:B------:R-:W-:-:S03]  /*13c0*/  I2FP.F32.S32 R9, R4 ;  /* 0x0000000400097245 */ /* 0x000fc60000201400 */
[----:B------:R-:W-:Y:S01]  /*13d0*/  @P1 FADD R0, RZ, -R0 ;  /* 0x80000000ff001221 */ /* 0x000fe20000000000 */
[----:B------:R-:W-:-:S03]  /*13e0*/  ISETP.GE.AND P1, PT, R7, RZ, PT ;  /* 0x000000ff0700720c */ /* 0x000fc60003f26270 */
[----:B0-----:R-:W-:Y:S01]  /*13f0*/  FFMA R0, R0, UR4, R9 ;  /* 0x0000000400007c23 */ /* 0x001fe20008000009 */
[----:B------:R-:W-:-:S04]  /*1400*/  IABS R9, R8 ;  /* 0x0000000800097213 */ /* 0x000fc80000000000 */
[----:B------:R-:W-:Y:S01]  /*1410*/  ISETP.GT.U32.AND P0, PT, R9, R6, PT ;  /* 0x000000060900720c */ /* 0x000fe20003f04070 */
[----:B------:R-:W0:Y:S01]  /*1420*/  F2I.TRUNC.NTZ R0, R0 ;  /* 0x0000000000007305 */ /* 0x000e22000020f100 */
[----:B------:R-:W-:-:S05]  /*1430*/  IMAD.IADD R7, R6, 0x1, -R9 ;  /* 0x0000000106077824 */ /* 0x000fca00078e0a09 */
[----:B------:R-:W-:Y:S02]  /*1440*/  SEL R6, R7, R6, !P0 ;  /* 0x0000000607067207 */ /* 0x000fe40004000000 */
[----:B-1----:R-:W-:-:S03]  /*1450*/  VIADDMNMX.RELU R7, R2, 0xffffffff, R21, PT ;  /* 0xffffffff02077846 */ /* 0x002fc60003801115 */
[----:B------:R-:W-:Y:S01]  /*1460*/  @!P1 IMAD.MOV R6, RZ, RZ, -R6 ;  /* 0x000000ffff069224 */ /* 0x000fe200078e0a06 */
[----:B0-----:R-:W-:Y:S02]  /*1470*/  VIADDMNMX.RELU R9, R3, 0xffffffff, R0, PT ;  /* 0xffffffff03097846 */ /* 0x001fe40003801100 */
[----:B------:R-:W-:-:S03]  /*1480*/  LOP3.LUT R3, RZ, R8, RZ, 0x33, !PT ;  /* 0x00000008ff037212 */ /* 0x000fc600078e33ff */
[----:B------:R-:W-:Y:S01]  /*1490*/  IMAD R7, R9, R2, R7 ;  /* 0x0000000209077224 */ /* 0x000fe200078e0207 */
[----:B------:R-:W-:-:S05]  /*14a0*/  SEL R3, R3, R6, !P2 ;  /* 0x0000000603037207 */ /* 0x000fca0005000000 */
[----:B------:R-:W-:-:S05]  /*14b0*/  IMAD R7, R7, R8, R3 ;  /* 0x0000000807077224 */ /* 0x000fca00078e0203 */
[----:B--2---:R-:W-:-:S04]  /*14c0*/  IADD3 R6, P0, PT, R7, UR8, RZ ;  /* 0x0000000807067c10 */ /* 0x004fc8000ff1e0ff */
[----:B------:R-:W-:-:S06]  /*14d0*/  LEA.HI.X.SX32 R7, R7, UR9, 0x1, P0 ;  /* 0x0000000907077c11 */ /* 0x000fcc00080f0eff */
[----:B------:R-:W2:Y:S01]  /*14e0*/  LDG.E.U8 R7, desc[UR6][R6.64] ;  /* 0x0000000606077981 */ /* 0x000ea2000c1e1100 */
[----:B------:R-:W-:-:S04]  /*14f0*/  IMAD R2, R4, R2, R5 ;  /* 0x0000000204027224 */ /* 0x000fc800078e0205 */
[----:B------:R-:W-:-:S05]  /*1500*/  IMAD R3, R2, R8, R3 ;  /* 0x0000000802037224 */ /* 0x000fca00078e0203 */
[----:B------:R-:W-:-:S04]  /*1510*/  IADD3 R2, P0, PT, R3, UR10, RZ ;  /* 0x0000000a03027c10 */ /* 0x000fc8000ff1e0ff */
[----:B------:R-:W-:-:S05]  /*1520*/  LEA.HI.X.SX32 R3, R3, UR11, 0x1, P0 ;  /* 0x0000000b03037c11 */ /* 0x000fca00080f0eff */
[----:B--2---:R-:W-:Y:S01]  /*1530*/  STG.E.U8 desc[UR6][R2.64], R7 ;  /* 0x0000000702007986 */ /* 0x004fe2000c101106 */
[----:B------:R-:W-:Y:S05]  /*1540*/  EXIT ;  /* 0x000000000000794d */ /* 0x000fea0003800000 */
.L_x_36:
        /* <DEDUP_REMOVED lines=11> */
.L_x_59:


//--------------------- .text._Z23dilationKernelOptimizedPhS_iiii --------------------------
	.section	.text._Z23dilationKernelOptimizedPhS_iiii,"ax",@progbits
	.align	128
        .global         _Z23dilationKernelOptimizedPhS_iiii
        .type           _Z23dilationKernelOptimizedPhS_iiii,@function
        .size           _Z23dilationKernelOptimizedPhS_iiii,(.L_x_60 - _Z23dilationKernelOptimizedPhS_iiii)
        .other          _Z23dilationKernelOptimizedPhS_iiii,@"STO_CUDA_ENTRY STV_DEFAULT"
_Z23dilationKernelOptimizedPhS_iiii:
.text._Z23dilationKernelOptimizedPhS_iiii:
[----:B------:R-:W-:Y:S01]  /*0000*/  LDC R1, c[0x0][0x37c] ;  /* 0x0000df00ff017b82 */ /* 0x000fe20000000800 */
[----:B------:R-:W0:Y:S01]  /*0010*/  LDCU.64 UR10, c[0x0][0x398] ;  /* 0x00007300ff0a77ac */ /* 0x000e220008000a00 */
[----:B------:R-:W1:Y:S01]  /*0020*/  S2R R0, SR_TID.X ;  /* 0x0000000000007919 */ /* 0x000e620000002100 */
[----:B------:R-:W2:Y:S01]  /*0030*/  LDCU.64 UR12, c[0x0][0x358] ;  /* 0x00006b00ff0c77ac */ /* 0x000ea20008000a00 */
[----:B------:R-:W3:Y:S01]  /*0040*/  S2R R5, SR_TID.Y ;  /* 0x0000000000057919 */ /* 0x000ee20000002200 */
[----:B------:R-:W1:Y:S01]  /*0050*/  S2R R3, SR_CTAID.X ;  /* 0x0000000000037919 */ /* 0x000e620000002500 */
[----:B------:R-:W3:Y:S01]  /*0060*/  S2R R6, SR_CTAID.Y ;  /* 0x0000000000067919 */ /* 0x000ee20000002600 */
[----:B0-----:R-:W-:Y:S01]  /*0070*/  IMAD.U32 R10, RZ, RZ, UR10 ;  /* 0x0000000aff0a7e24 */ /* 0x001fe2000f8e00ff */
[----:B------:R-:W-:-:S04]  /*0080*/  USHF.L.U32 UR9, UR11, 0x1, URZ ;  /* 0x000000010b097899 */ /* 0x000fc800080006ff */
[----:B------:R-:W-:Y:S01]  /*0090*/  ISETP.GE.AND P0, PT, R10, 0x1, PT ;  /* 0x000000010a00780c */ /* 0x000fe20003f06270 */
[----:B------:R-:W-:Y:S01]  /*00a0*/  UIADD3 UR10, UPT, UPT, UR9, 0x10, URZ ;  /* 0x00000010090a7890 */ /* 0x000fe2000fffe0ff */
[----:B-1----:R-:W-:Y:S02]  /*00b0*/  IMAD R4, R3, 0x10, R0 ;  /* 0x0000001003047824 */ /* 0x002fe400078e0200 */
[----:B---3--:R-:W-:-:S09]  /*00c0*/  IMAD R7, R6, 0x10, R5 ;  /* 0x0000001006077824 */ /* 0x008fd200078e0205 */
[----:B--2---:R-:W-:Y:S05]  /*00d0*/  @!P0 BRA `(.L_x_37) ;  /* 0x0000000000b48947 */ /* 0x004fea0003800000 */
[----:B------:R-:W0:Y:S01]  /*00e0*/  LDCU.64 UR6, c[0x0][0x390] ;  /* 0x00007200ff0677ac */ /* 0x000e220008000a00 */
[----:B------:R-:W-:Y:S01]  /*00f0*/  LEA R6, R6, -UR11, 0x4 ;  /* 0x8000000b06067c11 */ /* 0x000fe2000f8e20ff */
[----:B------:R-:W-:Y:S01]  /*0100*/  IMAD.MOV.U32 R9, RZ, RZ, RZ ;  /* 0x000000ffff097224 */ /* 0x000fe200078e00ff */
[----:B------:R-:W-:Y:S01]  /*0110*/  LEA R8, R3, -UR11, 0x4 ;  /* 0x8000000b03087c11 */ /* 0x000fe2000f8e20ff */
[----:B0-----:R-:W-:Y:S02]  /*0120*/  UIADD3 UR4, UPT, UPT, UR7, -0x1, URZ ;  /* 0xffffffff07047890 */ /* 0x001fe4000fffe0ff */
[----:B------:R-:W-:-:S12]  /*0130*/  UIADD3 UR5, UPT, UPT, UR6, -0x1, URZ ;  /* 0xffffffff06057890 */ /* 0x000fd8000fffe0ff */
.L_x_44:
        /* <DEDUP_REMOVED lines=8> */
.L_x_43:
        /* <DEDUP_REMOVED lines=12> */
.L_x_42:
        /* <DEDUP_REMOVED lines=11> */
.L_x_41:
[----:B012---:R-:W-:Y:S05]  /*0330*/  BSYNC.RECONVERGENT B1 ;  /* 0x0000000000017941 */ /* 0x007fea0003800200 */
.L_x_40:
[----:B------:R-:W-:Y:S01]  /*0340*/  IMAD.MOV.U32 R3, RZ, RZ, R12 ;  /* 0x000000ffff037224 */ /* 0x000fe200078e000c */
[----:B------:R-:W-:Y:S06]  /*0350*/  @!P0 BRA `(.L_x_43) ;  /* 0xfffffffc00988947 */ /* 0x000fec000383ffff */
.L_x_39:
[----:B012---:R-:W-:Y:S05]  /*0360*/  BSYNC.RECONVERGENT B0 ;  /* 0x0000000000007941 */ /* 0x007fea0003800200 */
.L_x_38:
[----:B------:R-:W0:Y:S01]  /*0370*/  LDC R10, c[0x0][0x398] ;  /* 0x0000e600ff0a7b82 */ /* 0x000e220000000800 */
[----:B------:R-:W-:-:S05]  /*0380*/  VIADD R9, R9, 0x1 ;  /* 0x0000000109097836 */ /* 0x000fca0000000000 */
[----:B0-----:R-:W-:-:S13]  /*0390*/  ISETP.NE.AND P0, PT, R9, R10, PT ;  /* 0x0000000a0900720c */ /* 0x001fda0003f05270 */
[----:B------:R-:W-:Y:S05]  /*03a0*/  @P0 BRA `(.L_x_44) ;  /* 0xfffffffc00640947 */ /* 0x000fea000383ffff */
.L_x_37:
[----:B------:R-:W0:Y:S01]  /*03b0*/  LDCU.64 UR6, c[0x0][0x390] ;  /* 0x00007200ff0677ac */ /* 0x000e220008000a00 */
[----:B------:R-:W-:Y:S01]  /*03c0*/  BAR.SYNC.DEFER_BLOCKING 0x0 ;  /* 0x0000000000007b1d */ /* 0x000fe20000010000 */
[----:B0-----:R-:W-:-:S04]  /*03d0*/  ISETP.GE.AND P0, PT, R7, UR7, PT ;  /* 0x0000000707007c0c */ /* 0x001fc8000bf06270 */
[----:B------:R-:W-:-:S04]  /*03e0*/  ISETP.GE.OR P0, PT, R4, UR6, P0 ;  /* 0x0000000604007c0c */ /* 0x000fc80008706670 */
[----:B------:R-:W-:-:S13]  /*03f0*/  ISETP.LT.OR P0, PT, R10, 0x1, P0 ;  /* 0x000000010a00780c */ /* 0x000fda0000701670 */
[----:B------:R-:W-:Y:S05]  /*0400*/  @P0 EXIT ;  /* 0x000000000000094d */ /* 0x000fea0003800000 */
[----:B------:R-:W0:Y:S01]  /*0410*/  LDCU UR11, c[0x0][0x39c] ;  /* 0x00007380ff0b77ac */ /* 0x000e220008000800 */
[----:B------:R-:W-:-:S04]  /*0420*/  IMAD R17, R7, UR6, R4 ;  /* 0x0000000607117c24 */ /* 0x000fc8000f8e0204 */
[----:B------:R-:W-:Y:S01]  /*0430*/  IMAD R17, R17, R10, RZ ;  /* 0x0000000a11117224 */ /* 0x000fe200078e02ff */
[----:B0-----:R-:W-:-:S04]  /*0440*/  UIADD3 UR7, UPT, UPT, -UR11, URZ, URZ ;  /* 0x000000ff0b077290 */ /* 0x001fc8000fffe1ff */
[----:B------:R-:W-:-:S09]  /*0450*/  UISETP.GE.AND UP0, UPT, UR11, UR7, UPT ;  /* 0x000000070b00728c */ /* 0x000fd2000bf06270 */
[----:B------:R-:W-:Y:S05]  /*0460*/  BRA.U UP0, `(.L_x_45) ;  /* 0x0000000100e47547 */ /* 0x000fea000b800000 */
[C---:B------:R-:W-:Y:S01]  /*0470*/  ISETP.GE.U32.AND P1, PT, R10.reuse, 0x8, PT ;  /* 0x000000080a00780c */ /* 0x040fe20003f26070 */
[----:B------:R-:W-:Y:S01]  /*0480*/  IMAD.MOV.U32 R0, RZ, RZ, RZ ;  /* 0x000000ffff007224 */ /* 0x000fe200078e00ff */
[----:B------:R-:W-:-:S04]  /*0490*/  LOP3.LUT R7, R10, 0x7, RZ, 0xc0, !PT ;  /* 0x000000070a077812 */ /* 0x000fc800078ec0ff */
[----:B------:R-:W-:-:S07]  /*04a0*/  ISETP.NE.AND P0, PT, R7, RZ, PT ;  /* 0x000000ff0700720c */ /* 0x000fce0003f05270 */
[----:B------:R-:W-:Y:S06]  /*04b0*/  @!P1 BRA `(.L_x_46) ;  /* 0x00000000004c9947 */ /* 0x000fec0003800000 */
[----:B------:R-:W0:Y:S01]  /*04c0*/  LDC.64 R8, c[0x0][0x388] ;  /* 0x0000e200ff087b82 */ /* 0x000e220000000a00 */
[----:B------:R-:W-:Y:S01]  /*04d0*/  LOP3.LUT R0, R10, 0x7ffffff8, RZ, 0xc0, !PT ;  /* 0x7ffffff80a007812 */ /* 0x000fe200078ec0ff */
[----:B------:R-:W-:-:S04]  /*04e0*/  IMAD.MOV.U32 R5, RZ, RZ, R17 ;  /* 0x000000ffff057224 */ /* 0x000fc800078e0011 */
[----:B------:R-:W-:-:S07]  /*04f0*/  IMAD.MOV R4, RZ, RZ, -R0 ;  /* 0x000000ffff047224 */ /* 0x000fce00078e0a00 */
.L_x_47:
[----:B------:R-:W-:Y:S01]  /*0500*/  SHF.R.S32.HI R6, RZ, 0x1f, R5 ;  /* 0x0000001fff067819 */ /* 0x000fe20000011405 */
[----:B------:R-:W-:Y:S01]  /*0510*/  VIADD R4, R4, 0x8 ;  /* 0x0000000804047836 */ /* 0x000fe20000000000 */
[C---:B01-3--:R-:W-:Y:S01]  /*0520*/  IADD3 R2, P1, P2, R5.reuse, 0x3, R8 ;  /* 0x0000000305027810 */ /* 0x04bfe20007a3e008 */
[----:B------:R-:W-:-:S03]  /*0530*/  VIADD R5, R5, 0x8 ;  /* 0x0000000805057836 */ /* 0x000fc60000000000 */
[----:B------:R-:W-:Y:S02]  /*0540*/  IADD3.X R3, PT, PT, R6, R9, RZ, P1, P2 ;  /* 0x0000000906037210 */ /* 0x000fe40000fe44ff */
[----:B------:R-:W-:-:S03]  /*0550*/  ISETP.NE.AND P1, PT, R4, RZ, PT ;  /* 0x000000ff0400720c */ /* 0x000fc60003f25270 */
[----:B------:R1:W-:Y:S04]  /*0560*/  STG.E.U8 desc[UR12][R2.64+-0x3], RZ ;  /* 0xfffffdff02007986 */ /* 0x0003e8000c10110c */
[----:B------:R1:W-:Y:S04]  /*0570*/  STG.E.U8 desc[UR12][R2.64+-0x2], RZ ;  /* 0xfffffeff02007986 */ /* 0x0003e8000c10110c */
[----:B------:R1:W-:Y:S04]  /*0580*/  STG.E.U8 desc[UR12][R2.64+-0x1], RZ ;  /* 0xffffffff02007986 */ /* 0x0003e8000c10110c */
[----:B------:R1:W-:Y:S04]  /*0590*/  STG.E.U8 desc[UR12][R2.64], RZ ;  /* 0x000000ff02007986 */ /* 0x0003e8000c10110c */
[----:B------:R1:W-:Y:S04]  /*05a0*/  STG.E.U8 desc[UR12][R2.64+0x1], RZ ;  /* 0x000001ff02007986 */ /* 0x0003e8000c10110c */
[----:B------:R1:W-:Y:S04]  /*05b0*/  STG.E.U8 desc[UR12][R2.64+0x2], RZ ;  /* 0x000002ff02007986 */ /* 0x0003e8000c10110c */
[----:B------:R1:W-:Y:S04]  /*05c0*/  STG.E.U8 desc[UR12][R2.64+0x3], RZ ;  /* 0x000003ff02007986 */ /* 0x0003e8000c10110c */
[----:B------:R1:W-:Y:S01]  /*05d0*/  STG.E.U8 desc[UR12][R2.64+0x4], RZ ;  /* 0x000004ff02007986 */ /* 0x0003e2000c10110c */
[----:B------:R-:W-:Y:S05]  /*05e0*/  @P1 BRA `(.L_x_47) ;  /* 0xfffffffc00c41947 */ /* 0x000fea000383ffff */
.L_x_46:
[----:B------:R-:W-:Y:S05]  /*05f0*/  @!P0 EXIT ;  /* 0x000000000000894d */ /* 0x000fea0003800000 */
[----:B------:R-:W-:Y:S02]  /*0600*/  ISETP.GE.U32.AND P0, PT, R7, 0x4, PT ;  /* 0x000000040700780c */ /* 0x000fe40003f06070 */
[----:B------:R-:W-:-:S04]  /*0610*/  LOP3.LUT R4, R10, 0x3, RZ, 0xc0, !PT ;  /* 0x000000030a047812 */ /* 0x000fc800078ec0ff */
[----:B------:R-:W-:-:S07]  /*0620*/  ISETP.NE.AND P1, PT, R4, RZ, PT ;  /* 0x000000ff0400720c */ /* 0x000fce0003f25270 */
[----:B------:R-:W-:Y:S06]  /*0630*/  @!P0 BRA `(.L_x_48) ;  /* 0x0000000000248947 */ /* 0x000fec0003800000 */
[----:B------:R-:W3:Y:S01]  /*0640*/  LDCU.64 UR4, c[0x0][0x388] ;  /* 0x00007100ff0477ac */ /* 0x000ee20008000a00 */
[----:B-1----:R-:W-:Y:S02]  /*0650*/  IMAD.IADD R3, R17, 0x1, R0 ;  /* 0x0000000111037824 */ /* 0x002fe400078e0200 */
[----:B------:R-:W-:-:S03]  /*0660*/  VIADD R0, R0, 0x4 ;  /* 0x0000000400007836 */ /* 0x000fc60000000000 */
[----:B---3--:R-:W-:-:S04]  /*0670*/  IADD3 R2, P0, PT, R3, UR4, RZ ;  /* 0x0000000403027c10 */ /* 0x008fc8000ff1e0ff */
[----:B------:R-:W-:-:S05]  /*0680*/  LEA.HI.X.SX32 R3, R3, UR5, 0x1, P0 ;  /* 0x0000000503037c11 */ /* 0x000fca00080f0eff */
[----:B------:R0:W-:Y:S04]  /*0690*/  STG.E.U8 desc[UR12][R2.64], RZ ;  /* 0x000000ff02007986 */ /* 0x0001e8000c10110c */
[----:B------:R0:W-:Y:S04]  /*06a0*/  STG.E.U8 desc[UR12][R2.64+0x1], RZ ;  /* 0x000001ff02007986 */ /* 0x0001e8000c10110c */
[----:B------:R0:W-:Y:S04]  /*06b0*/  STG.E.U8 desc[UR12][R2.64+0x2], RZ ;  /* 0x000002ff02007986 */ /* 0x0001e8000c10110c */
[----:B------:R0:W-:Y:S02]  /*06c0*/  STG.E.U8 desc[UR12][R2.64+0x3], RZ ;  /* 0x000003ff02007986 */ /* 0x0001e4000c10110c */
.L_x_48:
[----:B------:R-:W-:Y:S05]  /*06d0*/  @!P1 EXIT ;  /* 0x000000000000994d */ /* 0x000fea0003800000 */
[----:B------:R-:W-:Y:S02]  /*06e0*/  ISETP.NE.AND P0, PT, R4, 0x1, PT ;  /* 0x000000010400780c */ /* 0x000fe40003f05270 */
[----:B01-3--:R-:W-:-:S04]  /*06f0*/  LOP3.LUT R2, R10, 0x1, RZ, 0xc0, !PT ;  /* 0x000000010a027812 */ /* 0x00bfc800078ec0ff */
[----:B------:R-:W-:-:S07]  /*0700*/  ISETP.NE.U32.AND P1, PT, R2, 0x1, PT ;  /* 0x000000010200780c */ /* 0x000fce0003f25070 */
[----:B------:R-:W-:Y:S06]  /*0710*/  @!P0 BRA `(.L_x_49) ;  /* 0x00000000001c8947 */ /* 0x000fec0003800000 */
[----:B------:R-:W0:Y:S01]  /*0720*/  LDCU.64 UR4, c[0x0][0x388] ;  /* 0x00007100ff0477ac */ /* 0x000e220008000a00 */
[----:B------:R-:W-:Y:S02]  /*0730*/  IMAD.IADD R3, R17, 0x1, R0 ;  /* 0x0000000111037824 */ /* 0x000fe400078e0200 */
[----:B------:R-:W-:-:S03]  /*0740*/  VIADD R0, R0, 0x2 ;  /* 0x0000000200007836 */ /* 0x000fc60000000000 */
[----:B0-----:R-:W-:-:S04]  /*0750*/  IADD3 R2, P0, PT, R3, UR4, RZ ;  /* 0x0000000403027c10 */ /* 0x001fc8000ff1e0ff */
[----:B------:R-:W-:-:S05]  /*0760*/  LEA.HI.X.SX32 R3, R3, UR5, 0x1, P0 ;  /* 0x0000000503037c11 */ /* 0x000fca00080f0eff */
[----:B------:R0:W-:Y:S04]  /*0770*/  STG.E.U8 desc[UR12][R2.64], RZ ;  /* 0x000000ff02007986 */ /* 0x0001e8000c10110c */
[----:B------:R0:W-:Y:S02]  /*0780*/  STG.E.U8 desc[UR12][R2.64+0x1], RZ ;  /* 0x000001ff02007986 */ /* 0x0001e4000c10110c */
.L_x_49:
[----:B------:R-:W-:Y:S05]  /*0790*/  @P1 EXIT ;  /* 0x000000000000194d */ /* 0x000fea0003800000 */
[----:B------:R-:W0:Y:S01]  /*07a0*/  LDCU.64 UR4, c[0x0][0x388] ;  /* 0x00007100ff0477ac */ /* 0x000e220008000a00 */
[----:B------:R-:W-:-:S05]  /*07b0*/  IMAD.IADD R0, R17, 0x1, R0 ;  /* 0x0000000111007824 */ /* 0x000fca00078e0200 */
[----:B0-----:R-:W-:-:S04]  /*07c0*/  IADD3 R2, P0, PT, R0, UR4, RZ ;  /* 0x0000000400027c10 */ /* 0x001fc8000ff1e0ff */
[----:B------:R-:W-:-:S05]  /*07d0*/  LEA.HI.X.SX32 R3, R0, UR5, 0x1, P0 ;  /* 0x0000000500037c11 */ /* 0x000fca00080f0eff */
[----:B------:R-:W-:Y:S01]  /*07e0*/  STG.E.U8 desc[UR12][R2.64], RZ ;  /* 0x000000ff02007986 */ /* 0x000fe2000c10110c */
[----:B------:R-:W-:Y:S05]  /*07f0*/  EXIT ;  /* 0x000000000000794d */ /* 0x000fea0003800000 */
.L_x_45:
[----:B---3--:R-:W0:Y:S01]  /*0800*/  S2R R2, SR_CgaCtaId ;  /* 0x0000000000027919 */ /* 0x008e220000008800 */
[----:B------:R-:W-:Y:S01]  /*0810*/  MOV R3, 0x400 ;  /* 0x0000040000037802 */ /* 0x000fe20000000f00 */
[----:B------:R-:W-:Y:S01]  /*0820*/  UIADD3 UR4, UPT, UPT, UR9, 0x1, URZ ;  /* 0x0000000109047890 */ /* 0x000fe2000fffe0ff */
[----:B------:R-:W-:Y:S01]  /*0830*/  VIADD R5, R5, UR11 ;  /* 0x0000000b05057c36 */ /* 0x000fe20008000000 */
[----:B------:R-:W-:Y:S01]  /*0840*/  ULOP3.LUT UR5, UR9, 0xe, URZ, 0xc0, !UPT ;  /* 0x0000000e09057892 */ /* 0x000fe2000f8ec0ff */
[----:B------:R-:W-:Y:S01]  /*0850*/  VIADD R13, R0, UR11 ;  /* 0x0000000b000d7c36 */ /* 0x000fe20008000000 */
[----:B------:R-:W-:Y:S01]  /*0860*/  ULOP3.LUT UR6, UR9, 0x6, URZ, 0xc0, !UPT ;  /* 0x0000000609067892 */ /* 0x000fe2000f8ec0ff */
[----:B------:R-:W-:Y:S01]  /*0870*/  IMAD.MOV.U32 R7, RZ, RZ, RZ ;  /* 0x000000ffff077224 */ /* 0x000fe200078e00ff */
[----:B------:R-:W-:Y:S02]  /*0880*/  ULOP3.LUT UR4, UR4, 0xfffffff0, URZ, 0xc0, !UPT ;  /* 0xfffffff004047892 */ /* 0x000fe4000f8ec0ff */
[----:B------:R-:W-:-:S02]  /*0890*/  UISETP.GE.U32.AND UP0, UPT, UR5, 0x7, UPT ;  /* 0x000000070500788c */ /* 0x000fc4000bf06070 */
[----:B------:R-:W-:Y:S02]  /*08a0*/  UIADD3 UR8, UPT, UPT, -UR4, URZ, URZ ;  /* 0x000000ff04087290 */ /* 0x000fe4000fffe1ff */
[----:B------:R-:W-:Y:S01]  /*08b0*/  UISETP.GE.U32.AND UP1, UPT, UR6, 0x3, UPT ;  /* 0x000000030600788c */ /* 0x000fe2000bf26070 */
[----:B0-----:R-:W-:-:S04]  /*08c0*/  LEA R3, R2, R3, 0x18 ;  /* 0x0000000302037211 */ /* 0x001fc800078ec0ff */
[----:B------:R-:W-:-:S07]  /*08d0*/  IADD3 R15, PT, PT, R0, 0x7, R3 ;  /* 0x00000007000f7810 */ /* 0x000fce0007ffe003 */
.L_x_55:
[----:B------:R-:W-:Y:S01]  /*08e0*/  IMAD R9, R7, UR10, R5 ;  /* 0x0000000a07097c24 */ /* 0x000fe2000f8e0205 */
[----:B------:R-:W-:Y:S01]  /*08f0*/  PRMT R22, RZ, 0x7610, R22 ;  /* 0x00007610ff167816 */ /* 0x000fe20000000016 */
[----:B------:R-:W-:-:S06]  /*0900*/  UMOV UR4, UR7 ;  /* 0x0000000700047c82 */ /* 0x000fcc0008000000 */
.L_x_54:
[----:B------:R-:W0:Y:S01]  /*0910*/  LDC R11, c[0x0][0x39c] ;  /* 0x0000e700ff0b7b82 */ /* 0x000e220000000800 */
[----:B------:R-:W-:Y:S01]  /*0920*/  UISETP.GE.U32.AND UP2, UPT, UR9, 0xf, UPT ;  /* 0x0000000f0900788c */ /* 0x000fe2000bf46070 */
[----:B------:R-:W-:Y:S01]  /*0930*/  VIADD R19, R9, UR4 ;  /* 0x0000000409137c36 */ /* 0x000fe20008000000 */
[----:B------:R-:W-:-:S03]  /*0940*/  UMOV UR5, UR7 ;  /* 0x0000000700057c82 */ /* 0x000fc60008000000 */
[----:B------:R-:W-:Y:S01]  /*0950*/  IMAD R19, R19, UR10, RZ ;  /* 0x0000000a13137c24 */ /* 0x000fe2000f8e02ff */
[----:B0-----:R-:W-:Y:S01]  /*0960*/  ISETP.NE.AND P1, PT, R11, UR4, PT ;  /* 0x000000040b007c0c */ /* 0x001fe2000bf25270 */
[----:B------:R-:W-:Y:S02]  /*0970*/  UIADD3 UR4, UPT, UPT, UR4, 0x1, URZ ;  /* 0x0000000104047890 */ /* 0x000fe4000fffe0ff */
[----:B------:R-:W-:Y:S10]  /*0980*/  BRA.U !UP2, `(.L_x_50) ;  /* 0x000000010a847547 */ /* 0x000ff4000b800000 */
[----:B------:R-:W-:Y:S01]  /*0990*/  IMAD.IADD R21, R15, 0x1, R19 ;  /* 0x000000010f157824 */ /* 0x000fe200078e0213 */
[----:B------:R-:W-:Y:S01]  /*09a0*/  UMOV UR6, UR8 ;  /* 0x0000000800067c82 */ /* 0x000fe20008000000 */
[----:B------:R-:W-:-:S05]  /*09b0*/  UMOV UR5, UR7 ;  /* 0x0000000700057c82 */ /* 0x000fca0008000000 */
.L_x_51:
[----:B------:R-:W-:Y:S01]  /*09c0*/  LDS.U8 R28, [R21+-0x7] ;  /* 0xfffff900151c7984 */ /* 0x000fe20000000000 */
[----:B------:R-:W-:Y:S01]  /*09d0*/  LOP3.LUT R22, R22, 0xff, RZ, 0xc0, !PT ;  /* 0x000000ff16167812 */ /* 0x000fe200078ec0ff */
[----:B------:R-:W-:Y:S02]  /*09e0*/  UIADD3 UR6, UPT, UPT, UR6, 0x10, URZ ;  /* 0x0000001006067890 */ /* 0x000fe4000fffe0ff */
[----:B------:R-:W0:Y:S01]  /*09f0*/  LDS.U8 R0, [R21+-0x6] ;  /* 0xfffffa0015007984 */ /* 0x000e220000000000 */
[----:B------:R-:W-:Y:S02]  /*0a00*/  UIADD3 UR5, UPT, UPT, UR5, 0x10, URZ ;  /* 0x0000001005057890 */ /* 0x000fe4000fffe0ff */
[----:B------:R-:W-:Y:S01]  /*0a10*/  UISETP.NE.AND UP2, UPT, UR6, URZ, UPT ;  /* 0x000000ff0600728c */ /* 0x000fe2000bf45270 */
[----:B------:R-:W-:Y:S04]  /*0a20*/  LDS.U8 R2, [R21+-0x5] ;  /* 0xfffffb0015027984 */ /* 0x000fe80000000000 */
[----:B------:R-:W1:Y:S04]  /*0a30*/  LDS.U8 R4, [R21+-0x4] ;  /* 0xfffffc0015047984 */ /* 0x000e680000000000 */
[----:B------:R-:W-:Y:S04]  /*0a40*/  LDS.U8 R6, [R21+-0x3] ;  /* 0xfffffd0015067984 */ /* 0x000fe80000000000 */
[----:B------:R-:W2:Y:S04]  /*0a50*/  LDS.U8 R8, [R21+-0x2] ;  /* 0xfffffe0015087984 */ /* 0x000ea80000000000 */
[----:B------:R-:W-:Y:S04]  /*0a60*/  LDS.U8 R10, [R21+-0x1] ;  /* 0xffffff00150a7984 */ /* 0x000fe80000000000 */
[----:B------:R-:W3:Y:S04]  /*0a70*/  LDS.U8 R12, [R21] ;  /* 0x00000000150c7984 */ /* 0x000ee80000000000 */
[----:B------:R-:W-:Y:S04]  /*0a80*/  LDS.U8 R14, [R21+0x1] ;  /* 0x00000100150e7984 */ /* 0x000fe80000000000 */
[----:B------:R-:W4:Y:S04]  /*0a90*/  LDS.U8 R16, [R21+0x2] ;  /* 0x0000020015107984 */ /* 0x000f280000000000 */
[----:B------:R-:W-:Y:S04]  /*0aa0*/  LDS.U8 R18, [R21+0x3] ;  /* 0x0000030015127984 */ /* 0x000fe80000000000 */
[----:B------:R-:W5:Y:S01]  /*0ab0*/  LDS.U8 R20, [R21+0x4] ;  /* 0x0000040015147984 */ /* 0x000f620000000000 */
[----:B0-----:R-:W-:-:S03]  /*0ac0*/  VIMNMX3.U16x2 R28, R22, R28, R0, !PT ;  /* 0x0000001c161c720f */ /* 0x001fc60007800200 */
[----:B------:R-:W-:Y:S04]  /*0ad0*/  LDS.U8 R24, [R21+0x5] ;  /* 0x0000050015187984 */ /* 0x000fe80000000000 */
[----:B------:R-:W0:Y:S01]  /*0ae0*/  LDS.U8 R26, [R21+0x6] ;  /* 0x00000600151a7984 */ /* 0x000e220000000000 */
[----:B-1----:R-:W-:-:S03]  /*0af0*/  VIMNMX3.U16x2 R4, R28, R2, R4, !PT ;  /* 0x000000021c04720f */ /* 0x002fc60007800204 */
[----:B------:R-:W-:Y:S04]  /*0b00*/  LDS.U8 R0, [R21+0x7] ;  /* 0x0000070015007984 */ /* 0x000fe80000000000 */
[----:B------:R1:W0:Y:S01]  /*0b10*/  LDS.U8 R22, [R21+0x8] ;  /* 0x0000080015167984 */ /* 0x0002220000000000 */
[----:B--2---:R-:W-:-:S04]  /*0b20*/  VIMNMX3.U16x2 R6, R4, R6, R8, !PT ;  /* 0x000000060406720f */ /* 0x004fc80007800208 */
[----:B---3--:R-:W-:Y:S01]  /*0b30*/  VIMNMX3.U16x2 R8, R6, R10, R12, !PT ;  /* 0x0000000a0608720f */ /* 0x008fe2000780020c */
[----:B-1----:R-:W-:-:S03]  /*0b40*/  VIADD R21, R21, 0x10 ;  /* 0x0000001015157836 */ /* 0x002fc60000000000 */
[----:B----4-:R-:W-:-:S04]  /*0b50*/  VIMNMX3.U16x2 R10, R8, R14, R16, !PT ;  /* 0x0000000e080a720f */ /* 0x010fc80007800210 */
[----:B-----5:R-:W-:-:S04]  /*0b60*/  VIMNMX3.U16x2 R12, R10, R18, R20, !PT ;  /* 0x000000120a0c720f */ /* 0x020fc80007800214 */
[----:B0-----:R-:W-:-:S04]  /*0b70*/  VIMNMX3.U16x2 R12, R12, R24, R26, !PT ;  /* 0x000000180c0c720f */ /* 0x001fc8000780021a */
[----:B------:R-:W-:Y:S01]  /*0b80*/  VIMNMX3.U16x2 R22, R12, R0, R22, !PT ;  /* 0x000000000c16720f */ /* 0x000fe20007800216 */
[----:B------:R-:W-:Y:S06]  /*0b90*/  BRA.U UP2, `(.L_x_51) ;  /* 0xfffffffd02887547 */ /* 0x000fec000b83ffff */
.L_x_50:
[----:B------:R-:W-:Y:S01]  /*0ba0*/  IMAD.IADD R16, R13, 0x1, R19 ;  /* 0x000000010d107824 */ /* 0x000fe200078e0213 */
[----:B------:R-:W-:Y:S06]  /*0bb0*/  BRA.U !UP0, `(.L_x_52) ;  /* 0x0000000108407547 */ /* 0x000fec000b800000 */
[----:B------:R-:W-:Y:S01]  /*0bc0*/  IADD3 R18, PT, PT, R3, UR5, R16 ;  /* 0x0000000503127c10 */ /* 0x000fe2000fffe010 */
[----:B------:R-:W-:Y:S01]  /*0bd0*/  UIADD3 UR5, UPT, UPT, UR5, 0x8, URZ ;  /* 0x0000000805057890 */ /* 0x000fe2000fffe0ff */
[----:B------:R-:W-:-:S03]  /*0be0*/  LOP3.LUT R22, R22, 0xff, RZ, 0xc0, !PT ;  /* 0x000000ff16167812 */ /* 0x000fc600078ec0ff */
[----:B------:R-:W-:Y:S04]  /*0bf0*/  LDS.U8 R12, [R18] ;  /* 0x00000000120c7984 */ /* 0x000fe80000000000 */
[----:B------:R-:W0:Y:S04]  /*0c00*/  LDS.U8 R14, [R18+0x1] ;  /* 0x00000100120e7984 */ /* 0x000e280000000000 */
[----:B------:R-:W-:Y:S04]  /*0c10*/  LDS.U8 R10, [R18+0x2] ;  /* 0x00000200120a7984 */ /* 0x000fe80000000000 */
[----:B------:R-:W1:Y:S04]  /*0c20*/  LDS.U8 R8, [R18+0x3] ;  /* 0x0000030012087984 */ /* 0x000e680000000000 */
[----:B------:R-:W-:Y:S04]  /*0c30*/  LDS.U8 R6, [R18+0x4] ;  /* 0x0000040012067984 */ /* 0x000fe80000000000 */
[----:B------:R-:W2:Y:S04]  /*0c40*/  LDS.U8 R4, [R18+0x5] ;  /* 0x0000050012047984 */ /* 0x000ea80000000000 */
[----:B------:R-:W-:Y:S04]  /*0c50*/  LDS.U8 R2, [R18+0x6] ;  /* 0x0000060012027984 */ /* 0x000fe80000000000 */
[----:B------:R-:W3:Y:S01]  /*0c60*/  LDS.U8 R0, [R18+0x7] ;  /* 0x0000070012007984 */ /* 0x000ee20000000000 */
[----:B0-----:R-:W-:-:S04]  /*0c70*/  VIMNMX3.U16x2 R12, R22, R12, R14, !PT ;  /* 0x0000000c160c720f */ /* 0x001fc8000780020e */
[----:B-1----:R-:W-:-:S04]  /*0c80*/  VIMNMX3.U16x2 R8, R12, R10, R8, !PT ;  /* 0x0000000a0c08720f */ /* 0x002fc80007800208 */
[----:B--2---:R-:W-:-:S04]  /*0c90*/  VIMNMX3.U16x2 R4, R8, R6, R4, !PT ;  /* 0x000000060804720f */ /* 0x004fc80007800204 */
[----:B---3--:R-:W-:-:S04]  /*0ca0*/  VIMNMX3.U16x2 R0, R4, R2, R0, !PT ;  /* 0x000000020400720f */ /* 0x008fc80007800200 */
[----:B------:R-:W-:-:S07]  /*0cb0*/  PRMT R22, R0, 0x7610, R22 ;  /* 0x0000761000167816 */ /* 0x000fce0000000016 */
.L_x_52:
[----:B------:R-:W-:Y:S05]  /*0cc0*/  BRA.U !UP1, `(.L_x_53) ;  /* 0x0000000109287547 */ /* 0x000fea000b800000 */
[----:B------:R-:W-:Y:S01]  /*0cd0*/  IADD3 R8, PT, PT, R3, UR5, R16 ;  /* 0x0000000503087c10 */ /* 0x000fe2000fffe010 */
[----:B------:R-:W-:Y:S01]  /*0ce0*/  UIADD3 UR5, UPT, UPT, UR5, 0x4, URZ ;  /* 0x0000000405057890 */ /* 0x000fe2000fffe0ff */
[----:B------:R-:W-:-:S03]  /*0cf0*/  LOP3.LUT R22, R22, 0xff, RZ, 0xc0, !PT ;  /* 0x000000ff16167812 */ /* 0x000fc600078ec0ff */
[----:B------:R-:W-:Y:S04]  /*0d00*/  LDS.U8 R0, [R8] ;  /* 0x0000000008007984 */ /* 0x000fe80000000000 */
[----:B------:R-:W0:Y:S04]  /*0d10*/  LDS.U8 R2, [R8+0x1] ;  /* 0x0000010008027984 */ /* 0x000e280000000000 */
[----:B------:R-:W-:Y:S04]  /*0d20*/  LDS.U8 R4, [R8+0x2] ;  /* 0x0000020008047984 */ /* 0x000fe80000000000 */
[----:B------:R-:W1:Y:S01]  /*0d30*/  LDS.U8 R6, [R8+0x3] ;  /* 0x0000030008067984 */ /* 0x000e620000000000 */
[----:B0-----:R-:W-:-:S04]  /*0d40*/  VIMNMX3.U16x2 R2, R22, R0, R2, !PT ;  /* 0x000000001602720f */ /* 0x001fc80007800202 */
[----:B-1----:R-:W-:-:S04]  /*0d50*/  VIMNMX3.U16x2 R2, R2, R4, R6, !PT ;  /* 0x000000040202720f */ /* 0x002fc80007800206 */
[----:B------:R-:W-:-:S07]  /*0d60*/  PRMT R22, R2, 0x7610, R22 ;  /* 0x0000761002167816 */ /* 0x000fce0000000016 */
.L_x_53:
[----:B------:R-:W-:Y:S02]  /*0d70*/  LOP3.LUT P0, RZ, R11, 0x1, RZ, 0xc0, !PT ;  /* 0x000000010bff7812 */ /* 0x000fe4000780c0ff */
[----:B------:R-:W-:Y:S02]  /*0d80*/  IADD3 R16, PT, PT, R3, UR5, R16 ;  /* 0x0000000503107c10 */ /* 0x000fe4000fffe010 */
[----:B------:R-:W-:-:S03]  /*0d90*/  LOP3.LUT R22, R22, 0xff, RZ, 0xc0, !PT ;  /* 0x000000ff16167812 */ /* 0x000fc600078ec0ff */
[----:B------:R-:W0:Y:S06]  /*0da0*/  LDS.U8 R0, [R16] ;  /* 0x0000000010007984 */ /* 0x000e2c0000000000 */
[----:B------:R-:W-:Y:S04]  /*0db0*/  @P0 LDS.U8 R2, [R16+0x1] ;  /* 0x0000010010020984 */ /* 0x000fe80000000000 */
[----:B------:R-:W1:Y:S01]  /*0dc0*/  @P0 LDS.U8 R4, [R16+0x2] ;  /* 0x0000020010040984 */ /* 0x000e620000000000 */
[----:B0-----:R-:W-:-:S04]  /*0dd0*/  VIMNMX.U16x2 R22, PT, PT, R22, R0, !PT ;  /* 0x0000000016167248 */ /* 0x001fc80007fe0200 */
[----:B-1----:R-:W-:-:S04]  /*0de0*/  @P0 VIMNMX3.U16x2 R2, R22, R2, R4, !PT ;  /* 0x000000021602020f */ /* 0x002fc80007800204 */
[----:B------:R-:W-:Y:S01]  /*0df0*/  @P0 PRMT R22, R2, 0x7610, R22 ;  /* 0x0000761002160816 */ /* 0x000fe20000000016 */
[----:B------:R-:W-:Y:S06]  /*0e00*/  @P1 BRA `(.L_x_54) ;  /* 0xfffffff800c01947 */ /* 0x000fec000383ffff */
[----:B------:R-:W0:Y:S01]  /*0e10*/  LDCU.64 UR4, c[0x0][0x388] ;  /* 0x00007100ff0477ac */ /* 0x000e220008000a00 */
[----:B------:R-:W-:Y:S02]  /*0e20*/  IMAD.IADD R0, R17, 0x1, R7 ;  /* 0x0000000111007824 */ /* 0x000fe400078e0207 */
[----:B------:R-:W-:-:S03]  /*0e30*/  VIADD R7, R7, 0x1 ;  /* 0x0000000107077836 */ /* 0x000fc60000000000 */
[C---:B0-----:R-:W-:Y:S01]  /*0e40*/  IADD3 R8, P0, PT, R0.reuse, UR4, RZ ;  /* 0x0000000400087c10 */ /* 0x041fe2000ff1e0ff */
[----:B------:R-:W0:Y:S03]  /*0e50*/  LDCU UR4, c[0x0][0x398] ;  /* 0x00007300ff0477ac */ /* 0x000e260008000800 */
[----:B------:R-:W-:-:S05]  /*0e60*/  LEA.HI.X.SX32 R9, R0, UR5, 0x1, P0 ;  /* 0x0000000500097c11 */ /* 0x000fca00080f0eff */
[----:B------:R1:W-:Y:S01]  /*0e70*/  STG.E.U8 desc[UR12][R8.64], R22 ;  /* 0x0000001608007986 */ /* 0x0003e2000c10110c */
[----:B0-----:R-:W-:-:S13]  /*0e80*/  ISETP.NE.AND P0, PT, R7, UR4, PT ;  /* 0x0000000407007c0c */ /* 0x001fda000bf05270 */
[----:B-1----:R-:W-:Y:S05]  /*0e90*/  @P0 BRA `(.L_x_55) ;  /* 0xfffffff800900947 */ /* 0x002fea000383ffff */
[----:B------:R-:W-:Y:S05]  /*0ea0*/  EXIT ;  /* 0x000000000000794d */ /* 0x000fea0003800000 */
.L_x_56:
        /* <DEDUP_REMOVED lines=13> */
.L_x_60:


//--------------------- .nv.global.init           --------------------------
	.section	.nv.global.init,"aw",@progbits
	.align	4
.nv.global.init:
	.type		__cudart_i2opi_f,@object
	.size		__cudart_i2opi_f,(.L_0 - __cudart_i2opi_f)
__cudart_i2opi_f:
        /*0000*/ 	.byte	0x41, 0x90, 0x43, 0x3c, 0x99, 0x95, 0x62, 0xdb, 0xc0, 0xdd, 0x34, 0xf5, 0xd1, 0x57, 0x27, 0xfc
        /*0010*/ 	.byte	0x29, 0x15, 0x44, 0x4e, 0x6e, 0x83, 0xf9, 0xa2
.L_0:


//--------------------- .nv.shared._Z26oilPaintingKernelOptimizedPhS_iiiii --------------------------
	.section	.nv.shared._Z26oilPaintingKernelOptimizedPhS_iiiii,"aw",@nobits
	.sectionflags	@""
	.align	16
	.zero		1024


//--------------------- .nv.shared.reserved.0     --------------------------
	.section	.nv.shared.reserved.0,"aw",@nobits
	.weak		__nv_reservedSMEM_offset_0_alias
	.size		__nv_reservedSMEM_offset_0_alias, 0, 64
	.other		__nv_reservedSMEM_offset_0_alias,@"STO_CUDA_RESERVED_SHARED STV_DEFAULT"
__nv_reservedSMEM_offset_0_alias:
	.zero		0
	.zero		64


//--------------------- .nv.shared._Z10waveKernelPhS_iiiffff --------------------------
	.section	.nv.shared._Z10waveKernelPhS_iiiffff,"aw",@nobits
	.sectionflags	@""
	.align	16
	.zero		1024


//--------------------- .nv.shared._Z23dilationKernelOptimizedPhS_iiii --------------------------
	.section	.nv.shared._Z23dilationKernelOptimizedPhS_iiii,"aw",@nobits
	.sectionflags	@""
	.align	16
	.zero		1024


//--------------------- .nv.constant0._Z26oilPaintingKernelOptimizedPhS_iiiii --------------------------
	.section	.nv.constant0._Z26oilPaintingKernelOptimizedPhS_iiiii,"a",@progbits
	.sectionflags	@""
	.align	4
.nv.constant0._Z26oilPaintingKernelOptimizedPhS_iiiii:
	.zero		932


//--------------------- .nv.constant0._Z10waveKernelPhS_iiiffff --------------------------
	.section	.nv.constant0._Z10waveKernelPhS_iiiffff,"a",@progbits
	.sectionflags	@""
	.align	4
.nv.constant0._Z10waveKernelPhS_iiiffff:
	.zero		940


//--------------------- .nv.constant0._Z23dilationKernelOptimizedPhS_iiii --------------------------
	.section	.nv.constant0._Z23dilationKernelOptimizedPhS_iiii,"a",@progbits
	.sectionflags	@""
	.align	4
.nv.constant0._Z23dilationKernelOptimizedPhS_iiii:
	.zero		928


//--------------------- SYMBOLS --------------------------

	.type		.nv.reservedSmem.offset0,@object
	.size		.nv.reservedSmem.offset0,0x4
	.type		.nv.reservedSmem.cap,@object
	.size		.nv.reservedSmem.cap,0x4
